def gluon_tcgen05(
    a_ptr,
    b_ptr,
    c_ptr,
    M,
    N,
    K,
    stride_am,
    stride_bk,
    stride_cm,
    BLOCK_M: gl.constexpr,
    BLOCK_N: gl.constexpr,
    BLOCK_K: gl.constexpr,
    DTYPE: gl.constexpr,
    A_LAYOUT: gl.constexpr,
    B_LAYOUT: gl.constexpr,
    C_LAYOUT: gl.constexpr,
    B_SHAPE: gl.constexpr,
    TMEM_LAYOUT: gl.constexpr,
    TMEM_REG: gl.constexpr,
    TRANS_B: gl.constexpr,
    NUM_BUFFERS: gl.constexpr,
):
    a_desc = tma.make_tensor_descriptor(
        a_ptr, [M, K], [stride_am, 1], [BLOCK_M, BLOCK_K], A_LAYOUT
    )
    b_desc = tma.make_tensor_descriptor(
        b_ptr,
        [N, K] if TRANS_B else [K, N],
        [stride_bk, 1],
        B_SHAPE,
        B_LAYOUT,
    )
    c_desc = tma.make_tensor_descriptor(
        c_ptr, [M, N], [stride_cm, 1], [BLOCK_M, BLOCK_N], C_LAYOUT
    )

    a_bufs = gl.allocate_shared_memory(
        DTYPE, [NUM_BUFFERS, BLOCK_M, BLOCK_K], A_LAYOUT
    )
    b_bufs = gl.allocate_shared_memory(DTYPE, [NUM_BUFFERS] + B_SHAPE, B_LAYOUT)

    pid_m = gl.program_id(0)
    pid_n = gl.program_id(1)
    off_m = pid_m * BLOCK_M
    off_n = pid_n * BLOCK_N

    tma_bars = gl.allocate_shared_memory(
        gl.int64, [NUM_BUFFERS, 1], mbarrier.MBarrierLayout()
    )
    mma_bars = gl.allocate_shared_memory(
        gl.int64, [NUM_BUFFERS, 1], mbarrier.MBarrierLayout()
    )
    for i in gl.static_range(NUM_BUFFERS):
        mbarrier.init(tma_bars.index(i), count=1)
        mbarrier.init(mma_bars.index(i), count=1)

    acc_tmem = allocate_tensor_memory(gl.float32, [BLOCK_M, BLOCK_N], TMEM_LAYOUT)
    idx = 0
    phase = 0
    use_acc = False
    for k in range(0, K, BLOCK_K):
        a = a_bufs.index(idx)
        b = b_bufs.index(idx)
        tma_bar = tma_bars.index(idx)
        mma_bar = mma_bars.index(idx)
        mbarrier.expect(
            tma_bar, a_desc.block_type.nbytes + b_desc.block_type.nbytes
        )
        tma.async_copy_global_to_shared(a_desc, [off_m, k], tma_bar, a)
        tma.async_copy_global_to_shared(
            b_desc, [off_n, k] if TRANS_B else [k, off_n], tma_bar, b
        )
        mbarrier.wait(tma_bar, phase=phase)

        if TRANS_B:
            b = b.permute((1, 0))
        tcgen05_mma(a, b, acc_tmem, use_acc=use_acc)
        tcgen05_commit(mma_bar)
        mbarrier.wait(mma_bar, phase=phase)
        use_acc = True

        idx += 1
        if idx == NUM_BUFFERS:
            idx = 0
            phase ^= 1

    for i in gl.static_range(NUM_BUFFERS):
        mbarrier.invalidate(tma_bars.index(i))
        mbarrier.invalidate(mma_bars.index(i))

    acc = acc_tmem.load(TMEM_REG)
    c_smem = gl.allocate_shared_memory(DTYPE, [BLOCK_M, BLOCK_N], C_LAYOUT)
    c_smem.store(acc.to(DTYPE))
    fence_async_shared()
    tma.async_copy_shared_to_global(c_desc, [off_m, off_n], c_smem)
    tma.store_wait(pendings=0)

# config = {"BLOCK_K": 32, "BLOCK_M": 64, "BLOCK_N": 64, "arch": "sm_100", "dtype": "bf16", "num_buffers": 1, "num_warps": 4, "trans_b": 0}
# arch = sm_100


// ===== COMPILED SASS (sm_100a) =====

	.target	sm_100a

	.elftype	@"ET_EXEC"


//--------------------- .note.nv.tkinfo           --------------------------
	.section	.note.nv.tkinfo,"",@"SHT_NOTE"
	.sectionflags	@"SHF_NOTE_NV_TKINFO"
	.tkinfo
        /*0018*/ 	.word	0x00000081
        /*0030*/ 	.string	""
        /*0030*/ 	.string	"ptxas-blackwell"
        /*0030*/ 	.string	"Cuda compilation tools, release 12.9, V12.9.86"
        /*0030*/ 	.string	"Build cuda_12.9.r12.9/compiler.36037853_0"
        /*0030*/ 	.string	"-v  -suppress-debug-info  -lineinfo  -arch sm_100a "



//--------------------- .note.nv.cuver            --------------------------
	.section	.note.nv.cuver,"",@"SHT_NOTE"
	.sectionflags	@"SHF_NOTE_NV_CUVER"
        /*0018*/ 	.short	0x0001
        /*001a*/ 	.short	0x0064
        /*001c*/ 	.short	0x0001
        /*001e*/ 	.short	0x0000
        /*0020*/ 	.short	0x0001
        /*0022*/ 	.short	0x0000


//--------------------- .nv.info                  --------------------------
	.section	.nv.info,"",@"SHT_CUDA_INFO"
	.align	4


	//----- nvinfo : EIATTR_REGCOUNT
	.align		4
        /*0000*/ 	.byte	0x04, 0x2f
        /*0002*/ 	.short	(.L_4 - .L_3)
	.align		4
.L_3:
        /*0004*/ 	.word	index@(gluon_tcgen05)
        /*0008*/ 	.word	0x00000027


	//----- nvinfo : EIATTR_FRAME_SIZE
	.align		4
.L_4:
        /*000c*/ 	.byte	0x04, 0x11
        /*000e*/ 	.short	(.L_6 - .L_5)
	.align		4
.L_5:
        /*0010*/ 	.word	index@($__internal_2_$__cuda_sm10x_tcgen05_guardrail_trap_unallocated_columns_being_dealloced)
        /*0014*/ 	.word	0x00000000


	//----- nvinfo : EIATTR_FRAME_SIZE
	.align		4
.L_6:
        /*0018*/ 	.byte	0x04, 0x11
        /*001a*/ 	.short	(.L_8 - .L_7)
	.align		4
.L_7:
        /*001c*/ 	.word	index@($__internal_1_$__cuda_sm10x_tcgen05_guardrail_trap_phase_invalid_during_alloc)
        /*0020*/ 	.word	0x00000000


	//----- nvinfo : EIATTR_FRAME_SIZE
	.align		4
.L_8:
        /*0024*/ 	.byte	0x04, 0x11
        /*0026*/ 	.short	(.L_10 - .L_9)
	.align		4
.L_9:
        /*0028*/ 	.word	index@($__internal_0_$__cuda_sm10x_tcgen05_guardrail_trap_col_being_dealloced_not_returned_by_alloc)
        /*002c*/ 	.word	0x00000000


	//----- nvinfo : EIATTR_FRAME_SIZE
	.align		4
.L_10:
        /*0030*/ 	.byte	0x04, 0x11
        /*0032*/ 	.short	(.L_12 - .L_11)
	.align		4
.L_11:
        /*0034*/ 	.word	index@(gluon_tcgen05)
        /*0038*/ 	.word	0x00000000


	//----- nvinfo : EIATTR_MIN_STACK_SIZE
	.align		4
.L_12:
        /*003c*/ 	.byte	0x04, 0x12
        /*003e*/ 	.short	(.L_14 - .L_13)
	.align		4
.L_13:
        /*0040*/ 	.word	index@(gluon_tcgen05)
        /*0044*/ 	.word	0x00000000
.L_14:


//--------------------- .nv.info.gluon_tcgen05    --------------------------
	.section	.nv.info.gluon_tcgen05,"",@"SHT_CUDA_INFO"
	.sectionflags	@""
	.align	4


	//----- nvinfo : EIATTR_CUDA_API_VERSION
	.align		4
        /*0000*/ 	.byte	0x04, 0x37
        /*0002*/ 	.short	(.L_16 - .L_15)
.L_15:
        /*0004*/ 	.word	0x00000081


	//----- nvinfo : EIATTR_KPARAM_INFO
	.align		4
.L_16:
        /*0008*/ 	.byte	0x04, 0x17
        /*000a*/ 	.short	(.L_18 - .L_17)
.L_17:
        /*000c*/ 	.word	0x00000000
        /*0010*/ 	.short	0x000a
        /*0012*/ 	.short	0x0048
        /*0014*/ 	.byte	0x00, 0xf4, 0x21, 0x00


	//----- nvinfo : EIATTR_KPARAM_INFO
	.align		4
.L_18:
        /*0018*/ 	.byte	0x04, 0x17
        /*001a*/ 	.short	(.L_20 - .L_19)
.L_19:
        /*001c*/ 	.word	0x00000000
        /*0020*/ 	.short	0x0009
        /*0022*/ 	.short	0x0040
        /*0024*/ 	.byte	0x00, 0xf4, 0x21, 0x00


	//----- nvinfo : EIATTR_KPARAM_INFO
	.align		4
.L_20:
        /*0028*/ 	.byte	0x04, 0x17
        /*002a*/ 	.short	(.L_22 - .L_21)
.L_21:
        /*002c*/ 	.word	0x00000000
        /*0030*/ 	.short	0x0008
        /*0032*/ 	.short	0x0038
        /*0034*/ 	.byte	0x00, 0xf0, 0x21, 0x00


	//----- nvinfo : EIATTR_KPARAM_INFO
	.align		4
.L_22:
        /*0038*/ 	.byte	0x04, 0x17
        /*003a*/ 	.short	(.L_24 - .L_23)
.L_23:
        /*003c*/ 	.word	0x00000000
        /*0040*/ 	.short	0x0007
        /*0042*/ 	.short	0x0030
        /*0044*/ 	.byte	0x00, 0xf0, 0x21, 0x00


	//----- nvinfo : EIATTR_KPARAM_INFO
	.align		4
.L_24:
        /*0048*/ 	.byte	0x04, 0x17
        /*004a*/ 	.short	(.L_26 - .L_25)
.L_25:
        /*004c*/ 	.word	0x00000000
        /*0050*/ 	.short	0x0006
        /*0052*/ 	.short	0x0028
        /*0054*/ 	.byte	0x00, 0xf0, 0x21, 0x00


	//----- nvinfo : EIATTR_KPARAM_INFO
	.align		4
.L_26:
        /*0058*/ 	.byte	0x04, 0x17
        /*005a*/ 	.short	(.L_28 - .L_27)
.L_27:
        /*005c*/ 	.word	0x00000000
        /*0060*/ 	.short	0x0005
        /*0062*/ 	.short	0x0020
        /*0064*/ 	.byte	0x00, 0xf0, 0x11, 0x00


	//----- nvinfo : EIATTR_KPARAM_INFO
	.align		4
.L_28:
        /*0068*/ 	.byte	0x04, 0x17
        /*006a*/ 	.short	(.L_30 - .L_29)
.L_29:
        /*006c*/ 	.word	0x00000000
        /*0070*/ 	.short	0x0004
        /*0072*/ 	.short	0x001c
        /*0074*/ 	.byte	0x00, 0xf0, 0x11, 0x00


	//----- nvinfo : EIATTR_KPARAM_INFO
	.align		4
.L_30:
        /*0078*/ 	.byte	0x04, 0x17
        /*007a*/ 	.short	(.L_32 - .L_31)
.L_31:
        /*007c*/ 	.word	0x00000000
        /*0080*/ 	.short	0x0003
        /*0082*/ 	.short	0x0018
        /*0084*/ 	.byte	0x00, 0xf0, 0x11, 0x00


	//----- nvinfo : EIATTR_KPARAM_INFO
	.align		4
.L_32:
        /*0088*/ 	.byte	0x04, 0x17
        /*008a*/ 	.short	(.L_34 - .L_33)
.L_33:
        /*008c*/ 	.word	0x00000000
        /*0090*/ 	.short	0x0002
        /*0092*/ 	.short	0x0010
        /*0094*/ 	.byte	0x00, 0xf4, 0x21, 0x00


	//----- nvinfo : EIATTR_KPARAM_INFO
	.align		4
.L_34:
        /*0098*/ 	.byte	0x04, 0x17
        /*009a*/ 	.short	(.L_36 - .L_35)
.L_35:
        /*009c*/ 	.word	0x00000000
        /*00a0*/ 	.short	0x0001
        /*00a2*/ 	.short	0x0008
        /*00a4*/ 	.byte	0x00, 0xf4, 0x21, 0x00


	//----- nvinfo : EIATTR_KPARAM_INFO
	.align		4
.L_36:
        /*00a8*/ 	.byte	0x04, 0x17
        /*00aa*/ 	.short	(.L_38 - .L_37)
.L_37:
        /*00ac*/ 	.word	0x00000000
        /*00b0*/ 	.short	0x0000
        /*00b2*/ 	.short	0x0000
        /*00b4*/ 	.byte	0x00, 0xf4, 0x21, 0x00


	//----- nvinfo : EIATTR_AT_ENTRY_FRAGMENTS
	.align		4
.L_38:
        /*00b8*/ 	.byte	0x04, 0x4f
        /*00ba*/ 	.short	(.L_40 - .L_39)


	//   ....[0]....
.L_39:
        /*00bc*/ 	.word	0x00000004


	//----- nvinfo : EIATTR_RESERVED_SMEM_USED
	.align		4
.L_40:
        /*00c0*/ 	.byte	0x01, 0x41
	.zero		2


	//----- nvinfo : EIATTR_SPARSE_MMA_MASK
	.align		4
        /*00c4*/ 	.byte	0x03, 0x50
        /*00c6*/ 	.short	0x0000


	//----- nvinfo : EIATTR_TCGEN05_1CTA_USED
	.align		4
        /*00c8*/ 	.byte	0x01, 0x51
	.zero		2


	//----- nvinfo : EIATTR_MAXREG_COUNT
	.align		4
        /*00cc*/ 	.byte	0x03, 0x1b
        /*00ce*/ 	.short	0x00ff


	//----- nvinfo : EIATTR_NUM_BARRIERS
	.align		4
        /*00d0*/ 	.byte	0x02, 0x4c
        /*00d2*/ 	.byte	0x01
	.zero		1


	//----- nvinfo : EIATTR_INT_WARP_WIDE_INSTR_OFFSETS
	.align		4
        /*00d4*/ 	.byte	0x04, 0x31
        /*00d6*/ 	.short	(.L_42 - .L_41)


	//   ....[0]....
.L_41:
        /*00d8*/ 	.word	0x00001750


	//   ....[1]....
        /*00dc*/ 	.word	0x00001770


	//   ....[2]....
        /*00e0*/ 	.word	0x000017f0


	//   ....[3]....
        /*00e4*/ 	.word	0x00001910


	//   ....[4]....
        /*00e8*/ 	.word	0x00001920


	//   ....[5]....
        /*00ec*/ 	.word	0x00001930


	//   ....[6]....
        /*00f0*/ 	.word	0x00001940


	//   ....[7]....
        /*00f4*/ 	.word	0x00001b90


	//   ....[8]....
        /*00f8*/ 	.word	0x00001ba0


	//   ....[9]....
        /*00fc*/ 	.word	0x00001cc0


	//   ....[10]....
        /*0100*/ 	.word	0x00001cd0


	//   ....[11]....
        /*0104*/ 	.word	0x00001d20


	//   ....[12]....
        /*0108*/ 	.word	0x00001d60


	//   ....[13]....
        /*010c*/ 	.word	0x00001e90


	//   ....[14]....
        /*0110*/ 	.word	0x00001ea0


	//   ....[15]....
        /*0114*/ 	.word	0x000020e0


	//   ....[16]....
        /*0118*/ 	.word	0x000020f0


	//   ....[17]....
        /*011c*/ 	.word	0x00002480


	//   ....[18]....
        /*0120*/ 	.word	0x000024d0


	//----- nvinfo : EIATTR_COOP_GROUP_MASK_REGIDS
	.align		4
.L_42:
        /*0124*/ 	.byte	0x04, 0x29
        /*0126*/ 	.short	(.L_44 - .L_43)


	//   ....[0]....
.L_43:
        /*0128*/ 	.word	0xffffffff


	//   ....[1]....
        /*012c*/ 	.word	0xffffffff


	//   ....[2]....
        /*0130*/ 	.word	0xffffffff


	//   ....[3]....
        /*0134*/ 	.word	0xffffffff


	//   ....[4]....
        /*0138*/ 	.word	0xffffffff


	//   ....[5]....
        /*013c*/ 	.word	0xffffffff


	//   ....[6]....
        /*0140*/ 	.word	0xffffffff


	//   ....[7]....
        /*0144*/ 	.word	0xffffffff


	//   ....[8]....
        /*0148*/ 	.word	0xffffffff


	//   ....[9]....
        /*014c*/ 	.word	0xffffffff


	//----- nvinfo : EIATTR_COOP_GROUP_INSTR_OFFSETS
	.align		4
.L_44:
        /*0150*/ 	.byte	0x04, 0x28
        /*0152*/ 	.short	(.L_46 - .L_45)


	//   ....[0]....
.L_45:
        /*0154*/ 	.word	0x00000050


	//   ....[1]....
        /*0158*/ 	.word	0x00000310


	//   ....[2]....
        /*015c*/ 	.word	0x00000500


	//   ....[3]....
        /*0160*/ 	.word	0x000009c0


	//   ....[4]....
        /*0164*/ 	.word	0x00000b00


	//   ....[5]....
        /*0168*/ 	.word	0x00000fb0


	//   ....[6]....
        /*016c*/ 	.word	0x000010f0


	//   ....[7]....
        /*0170*/ 	.word	0x000015e0


	//   ....[8]....
        /*0174*/ 	.word	0x00002310


	//   ....[9]....
        /*0178*/ 	.word	0x00002580


	//----- nvinfo : EIATTR_VRC_CTA_INIT_COUNT
	.align		4
.L_46:
        /*017c*/ 	.byte	0x02, 0x4a
        /*017e*/ 	.byte	0x80
	.zero		1


	//----- nvinfo : EIATTR_MBARRIER_INSTR_OFFSETS
	.align		4
        /*0180*/ 	.byte	0x04, 0x39
        /*0182*/ 	.short	(.L_48 - .L_47)


	//   ....[0]....
.L_47:
        /*0184*/ 	.word	0x00001810
        /*0188*/ 	.word	0x000000ff
        /*018c*/ 	.word	0x00002000
        /*0190*/ 	.short	0x0100
        /*0192*/ 	.byte	0x08
	.zero		1


	//   ....[1]....
        /*0194*/ 	.word	0x00001820
        /*0198*/ 	.word	0x000000ff
        /*019c*/ 	.word	0x00002010
        /*01a0*/ 	.short	0x0100
        /*01a2*/ 	.byte	0x08
	.zero		1


	//   ....[2]....
        /*01a4*/ 	.word	0x00001ab0
        /*01a8*/ 	.word	0x000000ff
        /*01ac*/ 	.word	0x00002000
        /*01b0*/ 	.short	0x010a
        /*01b2*/ 	.byte	0x08
	.zero		1


	//   ....[3]....
        /*01b4*/ 	.word	0x00001bf0
        /*01b8*/ 	.word	0x000000ff
        /*01bc*/ 	.word	0x00002010
        /*01c0*/ 	.short	0x010a
        /*01c2*/ 	.byte	0x08
	.zero		1


	//   ....[4]....
        /*01c4*/ 	.word	0x00001dd0
        /*01c8*/ 	.word	0x000000ff
        /*01cc*/ 	.word	0x00002000
        /*01d0*/ 	.short	0x010a
        /*01d2*/ 	.byte	0x08
	.zero		1


	//   ....[5]....
        /*01d4*/ 	.word	0x00001ee0
        /*01d8*/ 	.word	0x000000ff
        /*01dc*/ 	.word	0x00002010
        /*01e0*/ 	.short	0x010a
        /*01e2*/ 	.byte	0x08
	.zero		1


	//   ....[6]....
        /*01e4*/ 	.word	0x00001f80
        /*01e8*/ 	.word	0x000000ff
        /*01ec*/ 	.word	0x00002000
        /*01f0*/ 	.short	0x0108
        /*01f2*/ 	.byte	0x08
	.zero		1


	//   ....[7]....
        /*01f4*/ 	.word	0x00001f90
        /*01f8*/ 	.word	0x000000ff
        /*01fc*/ 	.word	0x00002010
        /*0200*/ 	.short	0x0108
        /*0202*/ 	.byte	0x08
	.zero		1


	//   ....[8]....
        /*0204*/ 	.word	0x000025a0
        /*0208*/ 	.word	0x000000ff
        /*020c*/ 	.word	0x00002000
        /*0210*/ 	.short	0x010a
        /*0212*/ 	.byte	0x08
	.zero		1


	//   ....[9]....
        /*0214*/ 	.word	0x000025d0
        /*0218*/ 	.word	0x000000ff
        /*021c*/ 	.word	0x00002010
        /*0220*/ 	.short	0x010a
        /*0222*/ 	.byte	0x08
	.zero		1


	//   ....[10]....
        /*0224*/ 	.word	0x00002600
        /*0228*/ 	.word	0x000000ff
        /*022c*/ 	.word	0x00002000
        /*0230*/ 	.short	0x010a
        /*0232*/ 	.byte	0x08
	.zero		1


	//   ....[11]....
        /*0234*/ 	.word	0x00002630
        /*0238*/ 	.word	0x000000ff
        /*023c*/ 	.word	0x00002010
        /*0240*/ 	.short	0x010a
        /*0242*/ 	.byte	0x08
	.zero		1


	//----- nvinfo : EIATTR_NUM_MBARRIERS
	.align		4
.L_48:
        /*0244*/ 	.byte	0x03, 0x38
        /*0246*/ 	.short	0x0002


	//----- nvinfo : EIATTR_EXIT_INSTR_OFFSETS
	.align		4
        /*0248*/ 	.byte	0x04, 0x1c
        /*024a*/ 	.short	(.L_50 - .L_49)


	//   ....[0]....
.L_49:
        /*024c*/ 	.word	0x00002590


	//----- nvinfo : EIATTR_REQNTID
	.align		4
.L_50:
        /*0250*/ 	.byte	0x04, 0x10
        /*0252*/ 	.short	(.L_52 - .L_51)
.L_51:
        /*0254*/ 	.word	0x00000080
        /*0258*/ 	.word	0x00000001
        /*025c*/ 	.word	0x00000001


	//----- nvinfo : EIATTR_CRS_STACK_SIZE
	.align		4
.L_52:
        /*0260*/ 	.byte	0x04, 0x1e
        /*0262*/ 	.short	(.L_54 - .L_53)
.L_53:
        /*0264*/ 	.word	0x00000000


	//----- nvinfo : EIATTR_CBANK_PARAM_SIZE
	.align		4
.L_54:
        /*0268*/ 	.byte	0x03, 0x19
        /*026a*/ 	.short	0x0050


	//----- nvinfo : EIATTR_PARAM_CBANK
	.align		4
        /*026c*/ 	.byte	0x04, 0x0a
        /*026e*/ 	.short	(.L_56 - .L_55)
	.align		4
.L_55:
        /*0270*/ 	.word	index@(.nv.constant0.gluon_tcgen05)
        /*0274*/ 	.short	0x0380
        /*0276*/ 	.short	0x0050


	//----- nvinfo : EIATTR_SW_WAR
	.align		4
.L_56:
        /*0278*/ 	.byte	0x04, 0x36
        /*027a*/ 	.short	(.L_58 - .L_57)
.L_57:
        /*027c*/ 	.word	0x00000008
.L_58:


//--------------------- .nv.compat                --------------------------
	.section	.nv.compat,"",@"SHT_CUDA_COMPAT_INFO"
	.align	4
        /*0000*/ 	.byte	0x02, 0x02, 0x02, 0x00, 0x02, 0x05, 0x05, 0x00, 0x02, 0x03, 0x03, 0x00, 0x02, 0x06, 0x01, 0x00


//--------------------- .nv.callgraph             --------------------------
	.section	.nv.callgraph,"",@"SHT_CUDA_CALLGRAPH"
	.align	4
	.sectionentsize	8
	.align		4
        /*0000*/ 	.word	0x00000000
	.align		4
        /*0004*/ 	.word	0xffffffff
	.align		4
        /*0008*/ 	.word	0x00000000
	.align		4
        /*000c*/ 	.word	0xfffffffe
	.align		4
        /*0010*/ 	.word	0x00000000
	.align		4
        /*0014*/ 	.word	0xfffffffd
	.align		4
        /*0018*/ 	.word	0x00000000
	.align		4
        /*001c*/ 	.word	0xfffffffc


//--------------------- .text.gluon_tcgen05       --------------------------
	.section	.text.gluon_tcgen05,"ax",@progbits
	.align	128
        .global         gluon_tcgen05
        .type           gluon_tcgen05,@function
        .size           gluon_tcgen05,(.L_x_73 - gluon_tcgen05)
        .other          gluon_tcgen05,@"STO_CUDA_ENTRY STV_DEFAULT"
gluon_tcgen05:
.text.gluon_tcgen05:
[----:B------:R-:W1:Y:S01]  /*0000*/  LDC R1, c[0x0][0x37c] ;  /* 0x0000df00ff017b82 */ /* 0x000e620000000800 */
[----:B------:R-:W2:Y:S02]  /*0010*/  S2R R0, SR_TID.X ;  /* 0x0000000000007919 */ /* 0x000ea40000002100 */
[----:B--2---:R-:W-:-:S13]  /*0020*/  ISETP.GE.U32.AND P2, PT, R0, 0x20, PT ;  /* 0x000000200000780c */ /* 0x004fda0003f46070 */
[----:B------:R-:W-:Y:S05]  /*0030*/  @P2 BRA `(.L_x_0) ;  /* 0x0000000000b82947 */ /* 0x000fea0003800000 */
[----:B------:R-:W2:Y:S01]  /*0040*/  S2UR UR6, SR_CgaCtaId ;  /* 0x00000000000679c3 */ /* 0x000ea20000008800 */
[----:B------:R-:W-:Y:S01]  /*0050*/  NOP ;  /* 0x0000000000007918 */ /* 0x000fe20000000000 */
[----:B------:R-:W-:Y:S02]  /*0060*/  UMOV UR4, 0x40 ;  /* 0x0000004000047882 */ /* 0x000fe40000000000 */
[----:B--2---:R-:W-:-:S09]  /*0070*/  ULEA UR4, UR6, UR4, 0x18 ;  /* 0x0000000406047291 */ /* 0x004fd2000f8ec0ff */
[----:B------:R-:W2:Y:S01]  /*0080*/  LDS.U8 R2, [UR4] ;  /* 0x00000004ff027984 */ /* 0x000ea20008000000 */
[----:B------:R-:W-:Y:S02]  /*0090*/  UMOV UR4, 0x400 ;  /* 0x0000040000047882 */ /* 0x000fe40000000000 */
[----:B------:R-:W-:Y:S01]  /*00a0*/  ULEA UR4, UR6, UR4, 0x18 ;  /* 0x0000000406047291 */ /* 0x000fe2000f8ec0ff */
[----:B--2---:R-:W-:-:S13]  /*00b0*/  ISETP.NE.AND P0, PT, R2, RZ, PT ;  /* 0x000000ff0200720c */ /* 0x004fda0003f05270 */
[----:B------:R-:W-:Y:S05]  /*00c0*/  @P0 BRA `(.L_x_1) ;  /* 0x00000000007c0947 */ /* 0x000fea0003800000 */
[----:B------:R-:W-:-:S13]  /*00d0*/  ELECT P0, URZ, PT ;  /* 0x0000000000ff782f */ /* 0x000fda0003800000 */
[----:B------:R-:W-:Y:S05]  /*00e0*/  @!P0 BRA `(.L_x_2) ;  /* 0x0000000000848947 */ /* 0x000fea0003800000 */
[----:B------:R-:W-:Y:S01]  /*00f0*/  UMOV UR5, 0x2 ;  /* 0x0000000200057882 */ /* 0x000fe20000000000 */
[----:B------:R-:W-:Y:S02]  /*0100*/  IMAD.MOV.U32 R5, RZ, RZ, 0x1 ;  /* 0x00000001ff057424 */ /* 0x000fe400078e00ff */
[----:B------:R-:W-:Y:S02]  /*0110*/  IMAD.MOV.U32 R3, RZ, RZ, 0x3 ;  /* 0x00000003ff037424 */ /* 0x000fe400078e00ff */
[----:B------:R-:W-:Y:S04]  /*0120*/  DEPBAR.LE SB2, 0x36 ;  /* 0x0000ad800000791a */ /* 0x000fe80000000000 */
[----:B------:R-:W2:Y:S02]  /*0130*/  UTCATOMSWS.FIND_AND_SET.ALIGN UP0, UR5, UR5 ;  /* 0x00000005000575e3 */ /* 0x000ea40008000800 */
[----:B--2---:R-:W-:-:S04]  /*0140*/  PLOP3.LUT P0, PT, PT, PT, UP0, 0x80, 0x8 ;  /* 0x000000000008781c */ /* 0x004fc80003f0f008 */
[----:B------:R-:W-:-:S04]  /*0150*/  SEL R2, RZ, 0xffffffff, !P0 ;  /* 0xffffffffff027807 */ /* 0x000fc80004000000 */
[----:B------:R-:W-:Y:S01]  /*0160*/  ISETP.NE.AND P0, PT, R2, RZ, PT ;  /* 0x000000ff0200720c */ /* 0x000fe20003f05270 */
[----:B------:R-:W-:-:S12]  /*0170*/  IMAD.U32 R2, RZ, RZ, UR5 ;  /* 0x00000005ff027e24 */ /* 0x000fd8000f8e00ff */
[----:B------:R-:W-:Y:S05]  /*0180*/  @P0 BRA `(.L_x_3) ;  /* 0x0000000000240947 */ /* 0x000fea0003800000 */
.L_x_4:
[----:B------:R-:W-:Y:S05]  /*0190*/  NANOSLEEP 0x64 ;  /* 0x000000640000795d */ /* 0x000fea0003800000 */
[----:B------:R-:W-:-:S05]  /*01a0*/  UMOV UR5, 0x2 ;  /* 0x0000000200057882 */ /* 0x000fca0000000000 */
[----:B------:R-:W-:Y:S04]  /*01b0*/  DEPBAR.LE SB2, 0x36 ;  /* 0x0000ad800000791a */ /* 0x000fe80000000000 */
[----:B------:R-:W2:Y:S02]  /*01c0*/  UTCATOMSWS.FIND_AND_SET.ALIGN UP0, UR5, UR5 ;  /* 0x00000005000575e3 */ /* 0x000ea40008000800 */
[----:B--2---:R-:W-:-:S04]  /*01d0*/  PLOP3.LUT P0, PT, PT, PT, UP0, 0x80, 0x8 ;  /* 0x000000000008781c */ /* 0x004fc80003f0f008 */
[----:B------:R-:W-:-:S04]  /*01e0*/  SEL R2, RZ, 0xffffffff, !P0 ;  /* 0xffffffffff027807 */ /* 0x000fc80004000000 */
[----:B------:R-:W-:Y:S01]  /*01f0*/  ISETP.NE.AND P0, PT, R2, RZ, PT ;  /* 0x000000ff0200720c */ /* 0x000fe20003f05270 */
[----:B------:R-:W-:-:S12]  /*0200*/  IMAD.U32 R2, RZ, RZ, UR5 ;  /* 0x00000005ff027e24 */ /* 0x000fd8000f8e00ff */
[----:B------:R-:W-:Y:S05]  /*0210*/  @!P0 BRA `(.L_x_4) ;  /* 0xfffffffc00dc8947 */ /* 0x000fea000383ffff */
.L_x_3:
[C---:B------:R-:W-:Y:S01]  /*0220*/  VIADD R4, R2.reuse, 0x10 ;  /* 0x0000001002047836 */ /* 0x040fe20000000000 */
[----:B------:R-:W-:Y:S01]  /*0230*/  UMOV UR5, 0x50 ;  /* 0x0000005000057882 */ /* 0x000fe20000000000 */
[----:B------:R-:W-:Y:S01]  /*0240*/  SHF.L.U32 R3, R3, R2, RZ ;  /* 0x0000000203037219 */ /* 0x000fe200000006ff */
[----:B------:R-:W-:Y:S01]  /*0250*/  ULEA UR5, UR6, UR5, 0x18 ;  /* 0x0000000506057291 */ /* 0x000fe2000f8ec0ff */
[----:B------:R-:W-:Y:S01]  /*0260*/  IMAD.SHL.U32 R2, R2, 0x20, RZ ;  /* 0x0000002002027824 */ /* 0x000fe200078e00ff */
[----:B------:R-:W-:-:S04]  /*0270*/  SHF.L.U32 R4, R5, R4, RZ ;  /* 0x0000000405047219 */ /* 0x000fc800000006ff */
[----:B------:R-:W-:-:S05]  /*0280*/  LOP3.LUT R3, R4, R3, RZ, 0xfc, !PT ;  /* 0x0000000304037212 */ /* 0x000fca00078efcff */
[----:B------:R2:W-:Y:S04]  /*0290*/  ATOMS.OR RZ, [UR5], R3 ;  /* 0x00000003ffff798c */ /* 0x0005e8000b000005 */
[----:B------:R2:W-:Y:S01]  /*02a0*/  STS [UR4], R2 ;  /* 0x00000002ff007988 */ /* 0x0005e20008000804 */
[----:B------:R-:W-:Y:S05]  /*02b0*/  BRA `(.L_x_2) ;  /* 0x0000000000107947 */ /* 0x000fea0003800000 */
.L_x_1:
[----:B------:R-:W-:Y:S01]  /*02c0*/  IMAD.MOV.U32 R3, RZ, RZ, -0x1 ;  /* 0xffffffffff037424 */ /* 0x000fe200078e00ff */
[----:B------:R-:W-:-:S04]  /*02d0*/  MOV R2, 0x300 ;  /* 0x0000030000027802 */ /* 0x000fc80000000f00 */
[----:B------:R2:W-:Y:S03]  /*02e0*/  STS [UR4], R3 ;  /* 0x00000003ff007988 */ /* 0x0005e60008000804 */
[----:B-12---:R-:W-:Y:S05]  /*02f0*/  CALL.REL.NOINC `($__internal_1_$__cuda_sm10x_tcgen05_guardrail_trap_phase_invalid_during_alloc) ;  /* 0x0000002000e47944 */ /* 0x006fea0003c00000 */
.L_x_2:
[----:B------:R-:W-:Y:S05]  /*0300*/  WARPSYNC.ALL ;  /* 0x0000000000007948 */ /* 0x000fea0003800000 */
[----:B------:R-:W-:Y:S01]  /*0310*/  NOP ;  /* 0x0000000000007918 */ /* 0x000fe20000000000 */
.L_x_0:
[----:B------:R-:W3:Y:S08]  /*0320*/  S2UR UR4, SR_CgaCtaId ;  /* 0x00000000000479c3 */ /* 0x000ef00000008800 */
[----:B------:R-:W-:Y:S01]  /*0330*/  BAR.SYNC.DEFER_BLOCKING 0x0 ;  /* 0x0000000000007b1d */ /* 0x000fe20000010000 */
[----:B------:R-:W-:-:S05]  /*0340*/  LOP3.LUT R36, R0, 0x7f, RZ, 0xc0, !PT ;  /* 0x0000007f00247812 */ /* 0x000fca00078ec0ff */
[----:B------:R-:W-:Y:S02]  /*0350*/  UMOV UR8, 0x400 ;  /* 0x0000040000087882 */ /* 0x000fe40000000000 */
[----:B--2---:R-:W2:Y:S08]  /*0360*/  LDC R3, c[0x0][0x398] ;  /* 0x0000e600ff037b82 */ /* 0x004eb00000000800 */
[----:B------:R-:W4:Y:S01]  /*0370*/  LDC R6, c[0x0][0x3a0] ;  /* 0x0000e800ff067b82 */ /* 0x000f220000000800 */
[----:B---3--:R-:W-:-:S07]  /*0380*/  ULEA UR8, UR4, UR8, 0x18 ;  /* 0x0000000804087291 */ /* 0x008fce000f8ec0ff */
[----:B------:R-:W3:Y:S02]  /*0390*/  S2UR UR6, SR_CTAID.Y ;  /* 0x00000000000679c3 */ /* 0x000ee40000002600 */
[----:B------:R-:W5:Y:S06]  /*03a0*/  LDS R4, [UR8] ;  /* 0x00000008ff047984 */ /* 0x000f6c0008000800 */
[----:B------:R-:W-:Y:S06]  /*03b0*/  BAR.SYNC.DEFER_BLOCKING 0x0 ;  /* 0x0000000000007b1d */ /* 0x000fec0000010000 */
[----:B------:R-:W-:Y:S05]  /*03c0*/  @P2 BRA `(.L_x_5) ;  /* 0x0000000000182947 */ /* 0x000fea0003800000 */
[----:B------:R-:W-:Y:S01]  /*03d0*/  ELECT P0, URZ, PT ;  /* 0x0000000000ff782f */ /* 0x000fe20003800000 */
[----:B------:R-:W-:Y:S01]  /*03e0*/  IMAD.MOV.U32 R2, RZ, RZ, 0x1 ;  /* 0x00000001ff027424 */ /* 0x000fe200078e00ff */
[----:B------:R-:W-:Y:S01]  /*03f0*/  UMOV UR5, 0x40 ;  /* 0x0000004000057882 */ /* 0x000fe20000000000 */
[----:B------:R-:W-:Y:S01]  /*0400*/  UVIRTCOUNT.DEALLOC.SMPOOL 0x80 ;  /* 0x000000800000784c */ /* 0x000fe20000000000 */
[----:B------:R-:W-:-:S09]  /*0410*/  ULEA UR5, UR4, UR5, 0x18 ;  /* 0x0000000504057291 */ /* 0x000fd2000f8ec0ff */
[----:B------:R5:W-:Y:S03]  /*0420*/  @P0 STS.U8 [UR5], R2 ;  /* 0x00000002ff000988 */ /* 0x000be60008000005 */
.L_x_5:
[----:B------:R-:W5:Y:S01]  /*0430*/  S2UR UR4, SR_CTAID.Z ;  /* 0x00000000000479c3 */ /* 0x000f620000002700 */
[----:B------:R-:W4:Y:S01]  /*0440*/  LDCU UR5, c[0x0][0x370] ;  /* 0x00006e00ff0577ac */ /* 0x000f220008000800 */
[C---:B------:R-:W-:Y:S01]  /*0450*/  ISETP.GE.U32.AND P0, PT, R36.reuse, 0x20, PT ;  /* 0x000000202400780c */ /* 0x040fe20003f06070 */
[----:B--2--5:R-:W-:Y:S01]  /*0460*/  VIADD R2, R3, 0xffffffff ;  /* 0xffffffff03027836 */ /* 0x024fe20000000000 */
[C---:B------:R-:W-:Y:S01]  /*0470*/  ISETP.NE.U32.AND P3, PT, R36.reuse, RZ, PT ;  /* 0x000000ff2400720c */ /* 0x040fe20003f65070 */
[----:B------:R-:W2:Y:S01]  /*0480*/  LDCU UR7, c[0x0][0x374] ;  /* 0x00006e80ff0777ac */ /* 0x000ea20008000800 */
[----:B------:R-:W-:Y:S01]  /*0490*/  LEA R10, R36, UR8, 0x2 ;  /* 0x00000008240a7c11 */ /* 0x000fe2000f8e10ff */
[----:B----4-:R-:W-:Y:S01]  /*04a0*/  VIADD R11, R6, 0xffffffff ;  /* 0xffffffff060b7836 */ /* 0x010fe20000000000 */
[----:B------:R-:W4:Y:S01]  /*04b0*/  S2UR UR11, SR_CTAID.X ;  /* 0x00000000000b79c3 */ /* 0x000f220000002500 */
[----:B------:R-:W5:Y:S01]  /*04c0*/  LDCU.64 UR16, c[0x0][0x3c0] ;  /* 0x00007800ff1077ac */ /* 0x000f620008000a00 */
[----:B------:R-:W-:Y:S01]  /*04d0*/  R2UR UR29, R4 ;  /* 0x00000000041d72ca */ /* 0x000fe200000e0000 */
[----:B------:R-:W-:Y:S04]  /*04e0*/  BSSY.RECONVERGENT B0, `(.L_x_6) ;  /* 0x0000011000007945 */ /* 0x000fe80003800200 */
[----:B------:R3:W-:Y:S01]  /*04f0*/  @!P0 STS [R10], RZ ;  /* 0x000000ff0a008388 */ /* 0x0007e20000000800 */
[----:B------:R-:W-:-:S03]  /*0500*/  NOP ;  /* 0x0000000000007918 */ /* 0x000fc60000000000 */
[----:B------:R3:W-:Y:S02]  /*0510*/  @!P3 STS [UR8+0x24], R2 ;  /* 0x00002402ff00b988 */ /* 0x0007e40008000808 */
[----:B--23--:R-:W-:Y:S02]  /*0520*/  UIMAD UR4, UR4, UR7, UR6 ;  /* 0x00000007040472a4 */ /* 0x00cfe4000f8e0206 */
[----:B------:R2:W-:Y:S02]  /*0530*/  @!P3 STS [UR8+0x20], R11 ;  /* 0x0000200bff00b988 */ /* 0x0005e40008000808 */
[----:B----4-:R-:W-:-:S04]  /*0540*/  UIMAD UR4, UR4, UR5, UR11 ;  /* 0x00000005040472a4 */ /* 0x010fc8000f8e020b */
[----:B------:R-:W-:-:S04]  /*0550*/  UIMAD UR4, UR4, 0x180, URZ ;  /* 0x00000180040478a4 */ /* 0x000fc8000f8e02ff */
[----:B-----5:R-:W-:-:S04]  /*0560*/  UIADD3 UR12, UP0, UPT, UR4, UR16, URZ ;  /* 0x00000010040c7290 */ /* 0x020fc8000ff1e0ff */
[----:B------:R-:W-:Y:S01]  /*0570*/  ULEA.HI.X.SX32 UR13, UR4, UR17, 0x1, UP0 ;  /* 0x00000011040d7291 */ /* 0x000fe200080f0eff */
[----:B--2---:R-:W-:Y:S11]  /*0580*/  @P3 BRA `(.L_x_7) ;  /* 0x0000000000183947 */ /* 0x004ff60003800000 */
[----:B------:R-:W2:Y:S01]  /*0590*/  LDS R3, [UR8+0x8] ;  /* 0x00000808ff037984 */ /* 0x000ea20008000800 */
[----:B------:R-:W3:Y:S01]  /*05a0*/  LDC.64 R8, c[0x0][0x380] ;  /* 0x0000e000ff087b82 */ /* 0x000ee20000000a00 */
[----:B------:R-:W-:Y:S02]  /*05b0*/  IMAD.MOV.U32 R4, RZ, RZ, 0x70 ;  /* 0x00000070ff047424 */ /* 0x000fe400078e00ff */
[----:B---3--:R3:W-:Y:S03]  /*05c0*/  STS.64 [UR8], R8 ;  /* 0x00000008ff007988 */ /* 0x0087e60008000a08 */
[----:B--2---:R-:W-:-:S05]  /*05d0*/  LOP3.LUT R3, R3, 0x10, R4, 0xd8, !PT ;  /* 0x0000001003037812 */ /* 0x004fca00078ed804 */
[----:B------:R3:W-:Y:S02]  /*05e0*/  STS [UR8+0x8], R3 ;  /* 0x00000803ff007988 */ /* 0x0007e40008000808 */
.L_x_7:
[----:B------:R-:W-:Y:S05]  /*05f0*/  BSYNC.RECONVERGENT B0 ;  /* 0x0000000000007941 */ /* 0x000fea0003800200 */
.L_x_6:
[----:B------:R-:W-:Y:S04]  /*0600*/  BSSY.RECONVERGENT B0, `(.L_x_8) ;  /* 0x000000a000007945 */ /* 0x000fe80003800200 */
[----:B------:R-:W-:Y:S05]  /*0610*/  @P3 BRA `(.L_x_9) ;  /* 0x0000000000203947 */ /* 0x000fea0003800000 */
[----:B---3--:R-:W2:Y:S01]  /*0620*/  LDS R3, [UR8+0x34] ;  /* 0x00003408ff037984 */ /* 0x008ea20008000800 */
[----:B------:R-:W-:Y:S02]  /*0630*/  IMAD.MOV.U32 R4, RZ, RZ, 0x1f000000 ;  /* 0x1f000000ff047424 */ /* 0x000fe400078e00ff */
[----:B------:R-:W-:Y:S01]  /*0640*/  @!P3 IMAD.MOV.U32 R5, RZ, RZ, 0x3f ;  /* 0x0000003fff05b424 */ /* 0x000fe200078e00ff */
[----:B------:R-:W3:Y:S02]  /*0650*/  @!P3 LDS R8, [UR8+0x38] ;  /* 0x00003808ff08b984 */ /* 0x000ee40008000800 */
[----:B--2---:R-:W-:Y:S02]  /*0660*/  LOP3.LUT R3, R3, 0xff000000, R4, 0xb8, !PT ;  /* 0xff00000003037812 */ /* 0x004fe400078eb804 */
[----:B---3--:R-:W-:-:S03]  /*0670*/  @!P3 LOP3.LUT R4, R8, 0xff, R5, 0xb8, !PT ;  /* 0x000000ff0804b812 */ /* 0x008fc600078eb805 */
[----:B------:R2:W-:Y:S04]  /*0680*/  STS [UR8+0x34], R3 ;  /* 0x00003403ff007988 */ /* 0x0005e80008000808 */
[----:B------:R2:W-:Y:S02]  /*0690*/  @!P3 STS [UR8+0x38], R4 ;  /* 0x00003804ff00b988 */ /* 0x0005e40008000808 */
.L_x_9:
[----:B------:R-:W-:Y:S05]  /*06a0*/  BSYNC.RECONVERGENT B0 ;  /* 0x0000000000007941 */ /* 0x000fea0003800200 */
.L_x_8:
[----:B------:R-:W-:Y:S04]  /*06b0*/  BSSY.RECONVERGENT B0, `(.L_x_10) ;  /* 0x000000e000007945 */ /* 0x000fe80003800200 */
[----:B------:R-:W-:Y:S05]  /*06c0*/  @P3 BRA `(.L_x_11) ;  /* 0x0000000000303947 */ /* 0x000fea0003800000 */
[----:B--2---:R-:W2:Y:S01]  /*06d0*/  LDS R4, [UR8+0x34] ;  /* 0x00003408ff047984 */ /* 0x004ea20008000800 */
[----:B------:R-:W4:Y:S03]  /*06e0*/  LDC.64 R12, c[0x0][0x3a8] ;  /* 0x0000ea00ff0c7b82 */ /* 0x000f260000000a00 */
[----:B---3--:R-:W3:Y:S01]  /*06f0*/  LDS R3, [UR8+0x1c] ;  /* 0x00001c08ff037984 */ /* 0x008ee20008000800 */
[C---:B----4-:R-:W-:Y:S01]  /*0700*/  SHF.L.U64.HI R8, R12.reuse, 0x1, R13 ;  /* 0x000000010c087819 */ /* 0x050fe2000001020d */
[----:B------:R-:W-:-:S03]  /*0710*/  IMAD.SHL.U32 R5, R12, 0x2, RZ ;  /* 0x000000020c057824 */ /* 0x000fc600078e00ff */
[--C-:B------:R-:W-:Y:S02]  /*0720*/  SHF.R.U32.HI R12, RZ, 0x4, R8.reuse ;  /* 0x00000004ff0c7819 */ /* 0x100fe40000011608 */
[----:B------:R-:W-:-:S05]  /*0730*/  SHF.R.U64 R5, R5, 0x4, R8 ;  /* 0x0000000405057819 */ /* 0x000fca0000001208 */
[----:B------:R4:W-:Y:S01]  /*0740*/  STS [UR8+0xc], R5 ;  /* 0x00000c05ff007988 */ /* 0x0009e20008000808 */
[----:B--2---:R-:W-:Y:S02]  /*0750*/  LOP3.LUT R4, R4, 0x7, RZ, 0xb8, !PT ;  /* 0x0000000704047812 */ /* 0x004fe400078eb8ff */
[----:B---3--:R-:W-:-:S03]  /*0760*/  LOP3.LUT R3, R3, 0xf, R12, 0xb8, !PT ;  /* 0x0000000f03037812 */ /* 0x008fc600078eb80c */
[----:B------:R4:W-:Y:S04]  /*0770*/  STS [UR8+0x34], R4 ;  /* 0x00003404ff007988 */ /* 0x0009e80008000808 */
[----:B------:R4:W-:Y:S02]  /*0780*/  STS [UR8+0x1c], R3 ;  /* 0x00001c03ff007988 */ /* 0x0009e40008000808 */
.L_x_11:
[----:B------:R-:W-:Y:S05]  /*0790*/  BSYNC.RECONVERGENT B0 ;  /* 0x0000000000007941 */ /* 0x000fea0003800200 */
.L_x_10:
[----:B------:R-:W-:Y:S04]  /*07a0*/  BSSY.RECONVERGENT B1, `(.L_x_12) ;  /* 0x000001a000017945 */ /* 0x000fe80003800200 */
[----:B------:R-:W-:Y:S04]  /*07b0*/  BSSY.RELIABLE B0, `(.L_x_13) ;  /* 0x0000015000007945 */ /* 0x000fe80003800100 */
[----:B------:R-:W-:Y:S05]  /*07c0*/  @P3 BRA `(.L_x_14) ;  /* 0x0000000000203947 */ /* 0x000fea0003800000 */
[----:B--234-:R-:W2:Y:S02]  /*07d0*/  LDS R3, [UR8+0x34] ;  /* 0x00003408ff037984 */ /* 0x01cea40008000800 */
[----:B--2---:R-:W-:-:S05]  /*07e0*/  LOP3.LUT R3, R3, 0x38, RZ, 0xb8, !PT ;  /* 0x0000003803037812 */ /* 0x004fca00078eb8ff */
[----:B------:R2:W-:Y:S01]  /*07f0*/  STS [UR8+0x34], R3 ;  /* 0x00003403ff007988 */ /* 0x0005e20008000808 */
[----:B------:R-:W-:Y:S05]  /*0800*/  @P3 BRA `(.L_x_15) ;  /* 0x0000000000203947 */ /* 0x000fea0003800000 */
[----:B--2---:R-:W2:Y:S01]  /*0810*/  LDS R3, [UR8+0x8] ;  /* 0x00000808ff037984 */ /* 0x004ea20008000800 */
[----:B------:R-:W-:-:S05]  /*0820*/  IMAD.MOV.U32 R4, RZ, RZ, 0x780 ;  /* 0x00000780ff047424 */ /* 0x000fca00078e00ff */
[----:B--2---:R-:W-:-:S05]  /*0830*/  LOP3.LUT R3, R3, 0x500, R4, 0xd8, !PT ;  /* 0x0000050003037812 */ /* 0x004fca00078ed804 */
[----:B------:R5:W-:Y:S02]  /*0840*/  STS [UR8+0x8], R3 ;  /* 0x00000803ff007988 */ /* 0x000be40008000808 */
.L_x_14:
[----:B------:R-:W-:Y:S05]  /*0850*/  @P3 BRA `(.L_x_16) ;  /* 0x0000000000283947 */ /* 0x000fea0003800000 */
[----:B--2345:R-:W2:Y:S02]  /*0860*/  LDS R3, [UR8+0x8] ;  /* 0x00000808ff037984 */ /* 0x03cea40008000800 */
[----:B--2---:R-:W-:-:S05]  /*0870*/  LOP3.LUT R3, R3, 0x1800, RZ, 0xb8, !PT ;  /* 0x0000180003037812 */ /* 0x004fca00078eb8ff */
[----:B------:R3:W-:Y:S02]  /*0880*/  STS [UR8+0x8], R3 ;  /* 0x00000803ff007988 */ /* 0x0007e40008000808 */
.L_x_15:
[----:B------:R-:W-:Y:S05]  /*0890*/  @P3 BREAK.RELIABLE B0 ;  /* 0x0000000000003942 */ /* 0x000fea0003800100 */
[----:B------:R-:W-:Y:S05]  /*08a0*/  @P3 BRA `(.L_x_17) ;  /* 0x0000000000243947 */ /* 0x000fea0003800000 */
[----:B------:R-:W4:Y:S01]  /*08b0*/  LDS R4, [UR8+0x8] ;  /* 0x00000808ff047984 */ /* 0x000f220008000800 */
[----:B--23--:R-:W-:-:S05]  /*08c0*/  IMAD.MOV.U32 R3, RZ, RZ, 0x6000 ;  /* 0x00006000ff037424 */ /* 0x00cfca00078e00ff */
[----:B----4-:R-:W-:-:S04]  /*08d0*/  LOP3.LUT R3, R4, 0x4000, R3, 0xd8, !PT ;  /* 0x0000400004037812 */ /* 0x010fc800078ed803 */
[----:B------:R-:W-:-:S05]  /*08e0*/  LOP3.LUT R3, R3, 0x400000, RZ, 0xb8, !PT ;  /* 0x0040000003037812 */ /* 0x000fca00078eb8ff */
[----:B------:R2:W-:Y:S02]  /*08f0*/  STS [UR8+0x8], R3 ;  /* 0x00000803ff007988 */ /* 0x0005e40008000808 */
.L_x_16:
[----:B------:R-:W-:Y:S05]  /*0900*/  BSYNC.RELIABLE B0 ;  /* 0x0000000000007941 */ /* 0x000fea0003800100 */
.L_x_13:
[----:B--2345:R-:W2:Y:S02]  /*0910*/  @!P3 LDS R3, [UR8+0x8] ;  /* 0x00000808ff03b984 */ /* 0x03cea40008000800 */
[----:B--2---:R-:W-:-:S05]  /*0920*/  @!P3 LOP3.LUT R3, R3, 0x8000, RZ, 0xb8, !PT ;  /* 0x000080000303b812 */ /* 0x004fca00078eb8ff */
[----:B------:R4:W-:Y:S02]  /*0930*/  @!P3 STS [UR8+0x8], R3 ;  /* 0x00000803ff00b988 */ /* 0x0009e40008000808 */
.L_x_17:
[----:B------:R-:W-:Y:S05]  /*0940*/  BSYNC.RECONVERGENT B1 ;  /* 0x0000000000017941 */ /* 0x000fea0003800200 */
.L_x_12:
[----:B------:R-:W-:Y:S05]  /*0950*/  WARPSYNC.ALL ;  /* 0x0000000000007948 */ /* 0x000fea0003800000 */
[----:B------:R-:W-:Y:S01]  /*0960*/  NOP ;  /* 0x0000000000007918 */ /* 0x000fe20000000000 */
[----:B--234-:R-:W2:Y:S02]  /*0970*/  LDC R3, c[0x0][0x39c] ;  /* 0x0000e700ff037b82 */ /* 0x01cea40000000800 */
[----:B--2---:R-:W-:Y:S01]  /*0980*/  VIADD R3, R3, 0xffffffff ;  /* 0xffffffff03037836 */ /* 0x004fe20000000000 */
[----:B------:R-:W-:Y:S06]  /*0990*/  @P0 BRA `(.L_x_18) ;  /* 0x0000000000300947 */ /* 0x000fec0003800000 */
[----:B------:R-:W2:Y:S01]  /*09a0*/  S2R R4, SR_LANEID ;  /* 0x0000000000047919 */ /* 0x000ea20000000000 */
[----:B------:R-:W-:Y:S05]  /*09b0*/  WARPSYNC.ALL ;  /* 0x0000000000007948 */ /* 0x000fea0003800000 */
[----:B------:R-:W-:Y:S01]  /*09c0*/  NOP ;  /* 0x0000000000007918 */ /* 0x000fe20000000000 */
[----:B--2---:R-:W-:-:S05]  /*09d0*/  IMAD.SHL.U32 R7, R4, 0x4, RZ ;  /* 0x0000000404077824 */ /* 0x004fca00078e00ff */
[----:B------:R-:W2:Y:S01]  /*09e0*/  LDS R9, [R7+UR8] ;  /* 0x0000000807097984 */ /* 0x000ea20008000800 */
[----:B------:R-:W-:-:S05]  /*09f0*/  IADD3 R4, P1, PT, R7, UR12, RZ ;  /* 0x0000000c07047c10 */ /* 0x000fca000ff3e0ff */
[----:B------:R-:W-:-:S05]  /*0a00*/  IMAD.X R5, RZ, RZ, UR13, P1 ;  /* 0x0000000dff057e24 */ /* 0x000fca00088e06ff */
[----:B--2---:R2:W3:Y:S01]  /*0a10*/  ATOMG.E.EXCH.STRONG.GPU PT, RZ, [R4], R9 ;  /* 0x0000000904ff73a8 */ /* 0x0044e200041ee100 */
[----:B------:R-:W-:-:S04]  /*0a20*/  DEPBAR {5,4,3,2,1,0} ;  /* 0x0000003f0000791a */ /* 0x000fc80000000000 */
[----:B------:R-:W4:Y:S02]  /*0a30*/  CCTL.E.C.LDCU.IV.DEEP [UR12] ;  /* 0x000000000c007540 */ /* 0x000f240009c08000 */
[----:B----4-:R2:W-:Y:S01]  /*0a40*/  UTMACCTL.IV [UR12] ;  /* 0x000000000c0079b9 */ /* 0x0105e20008000000 */
[----:B------:R-:W-:Y:S01]  /*0a50*/  NOP ;  /* 0x0000000000007918 */ /* 0x000fe20000000000 */
.L_x_18:
[----:B------:R-:W-:Y:S05]  /*0a60*/  @P0 BRA `(.L_x_19) ;  /* 0x00000000000c0947 */ /* 0x000fea0003800000 */
[----:B------:R0:W-:Y:S01]  /*0a70*/  UTMACMDFLUSH ;  /* 0x00000000000079b7 */ /* 0x0001e20000000000 */
[----:B------:R-:W-:Y:S05]  /*0a80*/  @P0 BRA `(.L_x_19) ;  /* 0x0000000000040947 */ /* 0x000fea0003800000 */
[----:B------:R-:W-:-:S04]  /*0a90*/  DEPBAR.LE SB0, 0x0 ;  /* 0x000080000000791a */ /* 0x000fc80000000000 */
.L_x_19:
[----:B------:R-:W-:Y:S05]  /*0aa0*/  WARPSYNC.ALL ;  /* 0x0000000000007948 */ /* 0x000fea0003800000 */
[----:B------:R-:W-:Y:S01]  /*0ab0*/  NOP ;  /* 0x0000000000007918 */ /* 0x000fe20000000000 */
[----:B---3--:R-:W-:Y:S06]  /*0ac0*/  BAR.SYNC.DEFER_BLOCKING 0x0 ;  /* 0x0000000000007b1d */ /* 0x008fec0000010000 */
[----:B------:R-:W-:Y:S02]  /*0ad0*/  BSSY.RECONVERGENT B1, `(.L_x_20) ;  /* 0x000000b000017945 */ /* 0x000fe40003800200 */
[----:B------:R-:W-:Y:S06]  /*0ae0*/  BAR.SYNC.DEFER_BLOCKING 0x0 ;  /* 0x0000000000007b1d */ /* 0x000fec0000010000 */
[----:B------:R3:W-:Y:S01]  /*0af0*/  @!P0 STS [R10], RZ ;  /* 0x000000ff0a008388 */ /* 0x0007e20000000800 */
[----:B------:R-:W-:Y:S01]  /*0b00*/  NOP ;  /* 0x0000000000007918 */ /* 0x000fe20000000000 */
[----:B------:R-:W-:Y:S05]  /*0b10*/  @P3 BRA `(.L_x_21) ;  /* 0x0000000000183947 */ /* 0x000fea0003800000 */
[----:B--2---:R-:W2:Y:S01]  /*0b20*/  LDS R4, [UR8+0x8] ;  /* 0x00000808ff047984 */ /* 0x004ea20008000800 */
[----:B------:R-:W4:Y:S01]  /*0b30*/  LDC.64 R8, c[0x0][0x388] ;  /* 0x0000e200ff087b82 */ /* 0x000f220000000a00 */
[----:B------:R-:W-:Y:S02]  /*0b40*/  IMAD.MOV.U32 R5, RZ, RZ, 0x70 ;  /* 0x00000070ff057424 */ /* 0x000fe400078e00ff */
[----:B----4-:R4:W-:Y:S03]  /*0b50*/  STS.64 [UR8], R8 ;  /* 0x00000008ff007988 */ /* 0x0109e60008000a08 */
[----:B--2---:R-:W-:-:S05]  /*0b60*/  LOP3.LUT R4, R4, 0x10, R5, 0xd8, !PT ;  /* 0x0000001004047812 */ /* 0x004fca00078ed805 */
[----:B------:R4:W-:Y:S02]  /*0b70*/  STS [UR8+0x8], R4 ;  /* 0x00000804ff007988 */ /* 0x0009e40008000808 */
.L_x_21:
[----:B--2---:R-:W-:Y:S05]  /*0b80*/  BSYNC.RECONVERGENT B1 ;  /* 0x0000000000017941 */ /* 0x004fea0003800200 */
.L_x_20:
[----:B------:R-:W-:Y:S04]  /*0b90*/  BSSY.RECONVERGENT B1, `(.L_x_22) ;  /* 0x000000a000017945 */ /* 0x000fe80003800200 */
[----:B------:R-:W-:Y:S05]  /*0ba0*/  @P3 BRA `(.L_x_23) ;  /* 0x0000000000203947 */ /* 0x000fea0003800000 */
[----:B----4-:R-:W2:Y:S01]  /*0bb0*/  LDS R4, [UR8+0x34] ;  /* 0x00003408ff047984 */ /* 0x010ea20008000800 */
[----:B------:R-:W-:Y:S02]  /*0bc0*/  IMAD.MOV.U32 R5, RZ, RZ, 0x3f000000 ;  /* 0x3f000000ff057424 */ /* 0x000fe400078e00ff */
[----:B------:R-:W-:Y:S01]  /*0bd0*/  @!P3 IMAD.MOV.U32 R7, RZ, RZ, 0x1f ;  /* 0x0000001fff07b424 */ /* 0x000fe200078e00ff */
[----:B------:R-:W4:Y:S02]  /*0be0*/  @!P3 LDS R8, [UR8+0x38] ;  /* 0x00003808ff08b984 */ /* 0x000f240008000800 */
[----:B--2---:R-:W-:Y:S02]  /*0bf0*/  LOP3.LUT R4, R4, 0xff000000, R5, 0xb8, !PT ;  /* 0xff00000004047812 */ /* 0x004fe400078eb805 */
[----:B----4-:R-:W-:-:S03]  /*0c00*/  @!P3 LOP3.LUT R5, R8, 0xff, R7, 0xb8, !PT ;  /* 0x000000ff0805b812 */ /* 0x010fc600078eb807 */
[----:B------:R2:W-:Y:S04]  /*0c10*/  STS [UR8+0x34], R4 ;  /* 0x00003404ff007988 */ /* 0x0005e80008000808 */
[----:B------:R2:W-:Y:S02]  /*0c20*/  @!P3 STS [UR8+0x38], R5 ;  /* 0x00003805ff00b988 */ /* 0x0005e40008000808 */
.L_x_23:
[----:B------:R-:W-:Y:S05]  /*0c30*/  BSYNC.RECONVERGENT B1 ;  /* 0x0000000000017941 */ /* 0x000fea0003800200 */
.L_x_22:
[----:B------:R-:W-:Y:S04]  /*0c40*/  BSSY.RECONVERGENT B1, `(.L_x_24) ;  /* 0x0000004000017945 */ /* 0x000fe80003800200 */
[----:B------:R-:W-:Y:S05]  /*0c50*/  @P3 BRA `(.L_x_25) ;  /* 0x0000000000083947 */ /* 0x000fea0003800000 */
[----:B------:R5:W-:Y:S04]  /*0c60*/  STS [UR8+0x24], R11 ;  /* 0x0000240bff007988 */ /* 0x000be80008000808 */
[----:B------:R5:W-:Y:S02]  /*0c70*/  STS [UR8+0x20], R3 ;  /* 0x00002003ff007988 */ /* 0x000be40008000808 */
.L_x_25:
[----:B------:R-:W-:Y:S05]  /*0c80*/  BSYNC.RECONVERGENT B1 ;  /* 0x0000000000017941 */ /* 0x000fea0003800200 */
.L_x_24:
[----:B------:R-:W-:Y:S04]  /*0c90*/  BSSY.RECONVERGENT B1, `(.L_x_26) ;  /* 0x000000e000017945 */ /* 0x000fe80003800200 */
[----:B------:R-:W-:Y:S05]  /*0ca0*/  @P3 BRA `(.L_x_27) ;  /* 0x0000000000303947 */ /* 0x000fea0003800000 */
[----:B--2---:R-:W2:Y:S01]  /*0cb0*/  LDS R5, [UR8+0x34] ;  /* 0x00003408ff057984 */ /* 0x004ea20008000800 */
[----:B------:R-:W3:Y:S03]  /*0cc0*/  LDC.64 R12, c[0x0][0x3b0] ;  /* 0x0000ec00ff0c7b82 */ /* 0x000ee60000000a00 */
[----:B----4-:R-:W4:Y:S01]  /*0cd0*/  LDS R4, [UR8+0x1c] ;  /* 0x00001c08ff047984 */ /* 0x010f220008000800 */
[C---:B---3--:R-:W-:Y:S01]  /*0ce0*/  SHF.L.U64.HI R8, R12.reuse, 0x1, R13 ;  /* 0x000000010c087819 */ /* 0x048fe2000001020d */
[----:B------:R-:W-:-:S03]  /*0cf0*/  IMAD.SHL.U32 R7, R12, 0x2, RZ ;  /* 0x000000020c077824 */ /* 0x000fc600078e00ff */
[--C-:B------:R-:W-:Y:S02]  /*0d00*/  SHF.R.U32.HI R9, RZ, 0x4, R8.reuse ;  /* 0x00000004ff097819 */ /* 0x100fe40000011608 */
[----:B------:R-:W-:-:S05]  /*0d10*/  SHF.R.U64 R7, R7, 0x4, R8 ;  /* 0x0000000407077819 */ /* 0x000fca0000001208 */
[----:B------:R3:W-:Y:S01]  /*0d20*/  STS [UR8+0xc], R7 ;  /* 0x00000c07ff007988 */ /* 0x0007e20008000808 */
[----:B--2---:R-:W-:Y:S02]  /*0d30*/  LOP3.LUT R5, R5, 0x7, RZ, 0xb8, !PT ;  /* 0x0000000705057812 */ /* 0x004fe400078eb8ff */
[----:B----4-:R-:W-:-:S03]  /*0d40*/  LOP3.LUT R4, R4, 0xf, R9, 0xb8, !PT ;  /* 0x0000000f04047812 */ /* 0x010fc600078eb809 */
[----:B------:R3:W-:Y:S04]  /*0d50*/  STS [UR8+0x34], R5 ;  /* 0x00003405ff007988 */ /* 0x0007e80008000808 */
[----:B------:R3:W-:Y:S02]  /*0d60*/  STS [UR8+0x1c], R4 ;  /* 0x00001c04ff007988 */ /* 0x0007e40008000808 */
.L_x_27:
[----:B------:R-:W-:Y:S05]  /*0d70*/  BSYNC.RECONVERGENT B1 ;  /* 0x0000000000017941 */ /* 0x000fea0003800200 */
.L_x_26:
        /* <DEDUP_REMOVED lines=11> */
.L_x_30:
[----:B------:R-:W-:Y:S05]  /*0e30*/  @P3 BRA `(.L_x_32) ;  /* 0x0000000000283947 */ /* 0x000fea0003800000 */
[----:B--234-:R-:W2:Y:S02]  /*0e40*/  LDS R4, [UR8+0x8] ;  /* 0x00000808ff047984 */ /* 0x01cea40008000800 */
[----:B--2---:R-:W-:-:S05]  /*0e50*/  LOP3.LUT R4, R4, 0x1800, RZ, 0xb8, !PT ;  /* 0x0000180004047812 */ /* 0x004fca00078eb8ff */
[----:B------:R3:W-:Y:S02]  /*0e60*/  STS [UR8+0x8], R4 ;  /* 0x00000804ff007988 */ /* 0x0007e40008000808 */
.L_x_31:
[----:B------:R-:W-:Y:S05]  /*0e70*/  @P3 BREAK.RELIABLE B1 ;  /* 0x0000000000013942 */ /* 0x000fea0003800100 */
[----:B------:R-:W-:Y:S05]  /*0e80*/  @P3 BRA `(.L_x_33) ;  /* 0x0000000000243947 */ /* 0x000fea0003800000 */
[----:B--23--:R-:W2:Y:S01]  /*0e90*/  LDS R4, [UR8+0x8] ;  /* 0x00000808ff047984 */ /* 0x00cea20008000800 */
[----:B------:R-:W-:-:S05]  /*0ea0*/  IMAD.MOV.U32 R5, RZ, RZ, 0x6000 ;  /* 0x00006000ff057424 */ /* 0x000fca00078e00ff */
[----:B--2---:R-:W-:-:S04]  /*0eb0*/  LOP3.LUT R4, R4, 0x6000, R5, 0xd8, !PT ;  /* 0x0000600004047812 */ /* 0x004fc800078ed805 */
[----:B------:R-:W-:-:S05]  /*0ec0*/  LOP3.LUT R4, R4, 0x400000, RZ, 0xb8, !PT ;  /* 0x0040000004047812 */ /* 0x000fca00078eb8ff */
[----:B------:R2:W-:Y:S02]  /*0ed0*/  STS [UR8+0x8], R4 ;  /* 0x00000804ff007988 */ /* 0x0005e40008000808 */
.L_x_32:
[----:B------:R-:W-:Y:S05]  /*0ee0*/  BSYNC.RELIABLE B1 ;  /* 0x0000000000017941 */ /* 0x000fea0003800100 */
.L_x_29:
[----:B--234-:R-:W2:Y:S02]  /*0ef0*/  @!P3 LDS R4, [UR8+0x8] ;  /* 0x00000808ff04b984 */ /* 0x01cea40008000800 */
[----:B--2---:R-:W-:-:S05]  /*0f00*/  @!P3 LOP3.LUT R4, R4, 0x8000, RZ, 0xb8, !PT ;  /* 0x000080000404b812 */ /* 0x004fca00078eb8ff */
[----:B------:R4:W-:Y:S02]  /*0f10*/  @!P3 STS [UR8+0x8], R4 ;  /* 0x00000804ff00b988 */ /* 0x0009e40008000808 */
.L_x_33:
[----:B------:R-:W-:Y:S05]  /*0f20*/  BSYNC.RECONVERGENT B2 ;  /* 0x0000000000027941 */ /* 0x000fea0003800200 */
.L_x_28:
[----:B------:R-:W-:Y:S05]  /*0f30*/  WARPSYNC.ALL ;  /* 0x0000000000007948 */ /* 0x000fea0003800000 */
[----:B------:R-:W-:Y:S01]  /*0f40*/  NOP ;  /* 0x0000000000007918 */ /* 0x000fe20000000000 */
[----:B------:R-:W-:-:S04]  /*0f50*/  UIADD3 UR5, UPT, UPT, UR4, 0x80, URZ ;  /* 0x0000008004057890 */ /* 0x000fc8000fffe0ff */
[----:B------:R-:W-:-:S04]  /*0f60*/  UIADD3 UR14, UP0, UPT, UR5, UR16, URZ ;  /* 0x00000010050e7290 */ /* 0x000fc8000ff1e0ff */
[----:B------:R-:W-:Y:S01]  /*0f70*/  ULEA.HI.X.SX32 UR15, UR5, UR17, 0x1, UP0 ;  /* 0x00000011050f7291 */ /* 0x000fe200080f0eff */
[----:B------:R-:W-:Y:S11]  /*0f80*/  @P0 BRA `(.L_x_34) ;  /* 0x0000000000300947 */ /* 0x000ff60003800000 */
[----:B--234-:R-:W2:Y:S01]  /*0f90*/  S2R R4, SR_LANEID ;  /* 0x0000000000047919 */ /* 0x01cea20000000000 */
        /* <DEDUP_REMOVED lines=11> */
.L_x_34:
[----:B------:R-:W-:Y:S05]  /*1050*/  @P0 BRA `(.L_x_35) ;  /* 0x00000000000c0947 */ /* 0x000fea0003800000 */
[----:B------:R0:W-:Y:S01]  /*1060*/  UTMACMDFLUSH ;  /* 0x00000000000079b7 */ /* 0x0001e20000000000 */
[----:B------:R-:W-:Y:S05]  /*1070*/  @P0 BRA `(.L_x_35) ;  /* 0x0000000000040947 */ /* 0x000fea0003800000 */
[----:B------:R-:W-:-:S04]  /*1080*/  DEPBAR.LE SB0, 0x0 ;  /* 0x000080000000791a */ /* 0x000fc80000000000 */
.L_x_35:
        /* <DEDUP_REMOVED lines=8> */
[----:B--2-4-:R-:W2:Y:S01]  /*1110*/  LDS R4, [UR8+0x8] ;  /* 0x00000808ff047984 */ /* 0x014ea20008000800 */
[----:B------:R-:W4:Y:S01]  /*1120*/  LDC.64 R8, c[0x0][0x390] ;  /* 0x0000e400ff087b82 */ /* 0x000f220000000a00 */
[----:B------:R-:W-:Y:S02]  /*1130*/  IMAD.MOV.U32 R5, RZ, RZ, 0x70 ;  /* 0x00000070ff057424 */ /* 0x000fe400078e00ff */
[----:B----4-:R4:W-:Y:S03]  /*1140*/  STS.64 [UR8], R8 ;  /* 0x00000008ff007988 */ /* 0x0109e60008000a08 */
[----:B--2---:R-:W-:-:S05]  /*1150*/  LOP3.LUT R4, R4, 0x10, R5, 0xd8, !PT ;  /* 0x0000001004047812 */ /* 0x004fca00078ed805 */
[----:B------:R4:W-:Y:S02]  /*1160*/  STS [UR8+0x8], R4 ;  /* 0x00000804ff007988 */ /* 0x0009e40008000808 */
.L_x_37:
[----:B--2---:R-:W-:Y:S05]  /*1170*/  BSYNC.RECONVERGENT B2 ;  /* 0x0000000000027941 */ /* 0x004fea0003800200 */
.L_x_36:
[----:B------:R-:W-:Y:S04]  /*1180*/  BSSY.RECONVERGENT B3, `(.L_x_38) ;  /* 0x0000011000037945 */ /* 0x000fe80003800200 */
[----:B------:R-:W-:Y:S04]  /*1190*/  BSSY.RELIABLE B2, `(.L_x_39) ;  /* 0x000000e000027945 */ /* 0x000fe80003800100 */
[----:B------:R-:W-:Y:S05]  /*11a0*/  @P3 BRA `(.L_x_40) ;  /* 0x0000000000243947 */ /* 0x000fea0003800000 */
[----:B----4-:R-:W2:Y:S01]  /*11b0*/  LDS R4, [UR8+0x34] ;  /* 0x00003408ff047984 */ /* 0x010ea20008000800 */
[----:B------:R-:W-:-:S05]  /*11c0*/  IMAD.MOV.U32 R5, RZ, RZ, 0x3f000000 ;  /* 0x3f000000ff057424 */ /* 0x000fca00078e00ff */
[----:B--2---:R-:W-:-:S05]  /*11d0*/  LOP3.LUT R4, R4, 0xff000000, R5, 0xb8, !PT ;  /* 0xff00000004047812 */ /* 0x004fca00078eb805 */
[----:B------:R2:W-:Y:S01]  /*11e0*/  STS [UR8+0x34], R4 ;  /* 0x00003404ff007988 */ /* 0x0005e20008000808 */
[----:B------:R-:W-:Y:S05]  /*11f0*/  @P3 BRA `(.L_x_41) ;  /* 0x00000000001c3947 */ /* 0x000fea0003800000 */
[----:B--2---:R-:W2:Y:S01]  /*1200*/  LDS R4, [UR8+0x38] ;  /* 0x00003808ff047984 */ /* 0x004ea20008000800 */
[----:B------:R-:W-:-:S05]  /*1210*/  IMAD.MOV.U32 R5, RZ, RZ, 0x3f ;  /* 0x0000003fff057424 */ /* 0x000fca00078e00ff */
[----:B--2---:R-:W-:-:S05]  /*1220*/  LOP3.LUT R4, R4, 0xff, R5, 0xb8, !PT ;  /* 0x000000ff04047812 */ /* 0x004fca00078eb805 */
[----:B------:R2:W-:Y:S02]  /*1230*/  STS [UR8+0x38], R4 ;  /* 0x00003804ff007988 */ /* 0x0005e40008000808 */
.L_x_40:
[----:B------:R-:W-:Y:S05]  /*1240*/  @P3 BREAK.RELIABLE B2 ;  /* 0x0000000000023942 */ /* 0x000fea0003800100 */
[----:B------:R-:W-:Y:S05]  /*1250*/  @P3 BRA `(.L_x_42) ;  /* 0x00000000000c3947 */ /* 0x000fea0003800000 */
[----:B------:R2:W-:Y:S02]  /*1260*/  STS [UR8+0x20], R3 ;  /* 0x00002003ff007988 */ /* 0x0005e40008000808 */
.L_x_41:
[----:B------:R-:W-:Y:S05]  /*1270*/  BSYNC.RELIABLE B2 ;  /* 0x0000000000027941 */ /* 0x000fea0003800100 */
.L_x_39:
[----:B------:R2:W-:Y:S02]  /*1280*/  @!P3 STS [UR8+0x24], R2 ;  /* 0x00002402ff00b988 */ /* 0x0005e40008000808 */
.L_x_42:
[----:B------:R-:W-:Y:S05]  /*1290*/  BSYNC.RECONVERGENT B3 ;  /* 0x0000000000037941 */ /* 0x000fea0003800200 */
.L_x_38:
[----:B------:R-:W-:Y:S05]  /*12a0*/  WARPSYNC.ALL ;  /* 0x0000000000007948 */ /* 0x000fea0003800000 */
[----:B------:R-:W-:Y:S01]  /*12b0*/  NOP ;  /* 0x0000000000007918 */ /* 0x000fe20000000000 */
[----:B------:R-:W-:Y:S04]  /*12c0*/  BSSY.RECONVERGENT B3, `(.L_x_43) ;  /* 0x000000e000037945 */ /* 0x000fe80003800200 */
[----:B------:R-:W-:Y:S05]  /*12d0*/  @P3 BRA `(.L_x_44) ;  /* 0x0000000000303947 */ /* 0x000fea0003800000 */
[----:B--2--5:R-:W2:Y:S01]  /*12e0*/  LDS R3, [UR8+0x34] ;  /* 0x00003408ff037984 */ /* 0x024ea20008000800 */
[----:B----4-:R-:W4:Y:S03]  /*12f0*/  LDC.64 R4, c[0x0][0x3b8] ;  /* 0x0000ee00ff047b82 */ /* 0x010f260000000a00 */
[----:B------:R-:W5:Y:S01]  /*1300*/  LDS R2, [UR8+0x1c] ;  /* 0x00001c08ff027984 */ /* 0x000f620008000800 */
[C---:B----4-:R-:W-:Y:S01]  /*1310*/  SHF.L.U64.HI R5, R4.reuse, 0x1, R5 ;  /* 0x0000000104057819 */ /* 0x050fe20000010205 */
[----:B------:R-:W-:-:S03]  /*1320*/  IMAD.SHL.U32 R4, R4, 0x2, RZ ;  /* 0x0000000204047824 */ /* 0x000fc600078e00ff */
[--C-:B------:R-:W-:Y:S02]  /*1330*/  SHF.R.U32.HI R7, RZ, 0x4, R5.reuse ;  /* 0x00000004ff077819 */ /* 0x100fe40000011605 */
[----:B------:R-:W-:-:S05]  /*1340*/  SHF.R.U64 R4, R4, 0x4, R5 ;  /* 0x0000000404047819 */ /* 0x000fca0000001205 */
[----:B------:R4:W-:Y:S01]  /*1350*/  STS [UR8+0xc], R4 ;  /* 0x00000c04ff007988 */ /* 0x0009e20008000808 */
[----:B--2---:R-:W-:Y:S02]  /*1360*/  LOP3.LUT R3, R3, 0x7, RZ, 0xb8, !PT ;  /* 0x0000000703037812 */ /* 0x004fe400078eb8ff */
[----:B-----5:R-:W-:-:S03]  /*1370*/  LOP3.LUT R2, R2, 0xf, R7, 0xb8, !PT ;  /* 0x0000000f02027812 */ /* 0x020fc600078eb807 */
[----:B------:R4:W-:Y:S04]  /*1380*/  STS [UR8+0x34], R3 ;  /* 0x00003403ff007988 */ /* 0x0009e80008000808 */
[----:B------:R4:W-:Y:S02]  /*1390*/  STS [UR8+0x1c], R2 ;  /* 0x00001c02ff007988 */ /* 0x0009e40008000808 */
.L_x_44:
[----:B------:R-:W-:Y:S05]  /*13a0*/  BSYNC.RECONVERGENT B3 ;  /* 0x0000000000037941 */ /* 0x000fea0003800200 */
.L_x_43:
[----:B------:R-:W-:Y:S04]  /*13b0*/  BSSY.RECONVERGENT B4, `(.L_x_45) ;  /* 0x000001a000047945 */ /* 0x000fe80003800200 */
[----:B------:R-:W-:Y:S04]  /*13c0*/  BSSY.RELIABLE B3, `(.L_x_46) ;  /* 0x0000015000037945 */ /* 0x000fe80003800100 */
[----:B------:R-:W-:Y:S05]  /*13d0*/  @P3 BRA `(.L_x_47) ;  /* 0x0000000000203947 */ /* 0x000fea0003800000 */
[----:B--2-4-:R-:W2:Y:S02]  /*13e0*/  LDS R2, [UR8+0x34] ;  /* 0x00003408ff027984 */ /* 0x014ea40008000800 */
[----:B--2---:R-:W-:-:S05]  /*13f0*/  LOP3.LUT R2, R2, 0x38, RZ, 0xb8, !PT ;  /* 0x0000003802027812 */ /* 0x004fca00078eb8ff */
[----:B------:R2:W-:Y:S01]  /*1400*/  STS [UR8+0x34], R2 ;  /* 0x00003402ff007988 */ /* 0x0005e20008000808 */
[----:B------:R-:W-:Y:S05]  /*1410*/  @P3 BRA `(.L_x_48) ;  /* 0x0000000000203947 */ /* 0x000fea0003800000 */
[----:B--2---:R-:W2:Y:S01]  /*1420*/  LDS R2, [UR8+0x8] ;  /* 0x00000808ff027984 */ /* 0x004ea20008000800 */
[----:B-----5:R-:W-:-:S05]  /*1430*/  IMAD.MOV.U32 R3, RZ, RZ, 0x780 ;  /* 0x00000780ff037424 */ /* 0x020fca00078e00ff */
[----:B--2---:R-:W-:-:S05]  /*1440*/  LOP3.LUT R2, R2, 0x500, R3, 0xd8, !PT ;  /* 0x0000050002027812 */ /* 0x004fca00078ed803 */
[----:B------:R2:W-:Y:S02]  /*1450*/  STS [UR8+0x8], R2 ;  /* 0x00000802ff007988 */ /* 0x0005e40008000808 */
.L_x_47:
[----:B------:R-:W-:Y:S05]  /*1460*/  @P3 BRA `(.L_x_49) ;  /* 0x0000000000283947 */ /* 0x000fea0003800000 */
[----:B--2-4-:R-:W2:Y:S02]  /*1470*/  LDS R2, [UR8+0x8] ;  /* 0x00000808ff027984 */ /* 0x014ea40008000800 */
[----:B--2---:R-:W-:-:S05]  /*1480*/  LOP3.LUT R2, R2, 0x1800, RZ, 0xb8, !PT ;  /* 0x0000180002027812 */ /* 0x004fca00078eb8ff */
[----:B------:R4:W-:Y:S02]  /*1490*/  STS [UR8+0x8], R2 ;  /* 0x00000802ff007988 */ /* 0x0009e40008000808 */
.L_x_48:
[----:B------:R-:W-:Y:S05]  /*14a0*/  @P3 BREAK.RELIABLE B3 ;  /* 0x0000000000033942 */ /* 0x000fea0003800100 */
[----:B------:R-:W-:Y:S05]  /*14b0*/  @P3 BRA `(.L_x_50) ;  /* 0x0000000000243947 */ /* 0x000fea0003800000 */
[----:B--2-4-:R-:W2:Y:S01]  /*14c0*/  LDS R2, [UR8+0x8] ;  /* 0x00000808ff027984 */ /* 0x014ea20008000800 */
[----:B-----5:R-:W-:-:S05]  /*14d0*/  IMAD.MOV.U32 R3, RZ, RZ, 0x6000 ;  /* 0x00006000ff037424 */ /* 0x020fca00078e00ff */
[----:B--2---:R-:W-:-:S04]  /*14e0*/  LOP3.LUT R2, R2, 0x6000, R3, 0xd8, !PT ;  /* 0x0000600002027812 */ /* 0x004fc800078ed803 */
[----:B------:R-:W-:-:S05]  /*14f0*/  LOP3.LUT R2, R2, 0x400000, RZ, 0xb8, !PT ;  /* 0x0040000002027812 */ /* 0x000fca00078eb8ff */
[----:B------:R2:W-:Y:S02]  /*1500*/  STS [UR8+0x8], R2 ;  /* 0x00000802ff007988 */ /* 0x0005e40008000808 */
.L_x_49:
[----:B------:R-:W-:Y:S05]  /*1510*/  BSYNC.RELIABLE B3 ;  /* 0x0000000000037941 */ /* 0x000fea0003800100 */
.L_x_46:
[----:B--2-4-:R-:W2:Y:S02]  /*1520*/  @!P3 LDS R2, [UR8+0x8] ;  /* 0x00000808ff02b984 */ /* 0x014ea40008000800 */
[----:B--2---:R-:W-:-:S05]  /*1530*/  @!P3 LOP3.LUT R2, R2, 0x8000, RZ, 0xb8, !PT ;  /* 0x000080000202b812 */ /* 0x004fca00078eb8ff */
[----:B------:R2:W-:Y:S02]  /*1540*/  @!P3 STS [UR8+0x8], R2 ;  /* 0x00000802ff00b988 */ /* 0x0005e40008000808 */
.L_x_50:
[----:B------:R-:W-:Y:S05]  /*1550*/  BSYNC.RECONVERGENT B4 ;  /* 0x0000000000047941 */ /* 0x000fea0003800200 */
.L_x_45:
[----:B------:R-:W-:Y:S05]  /*1560*/  WARPSYNC.ALL ;  /* 0x0000000000007948 */ /* 0x000fea0003800000 */
[----:B------:R-:W-:Y:S01]  /*1570*/  NOP ;  /* 0x0000000000007918 */ /* 0x000fe20000000000 */
[----:B------:R-:W-:-:S04]  /*1580*/  UIADD3 UR4, UPT, UPT, UR4, 0x100, URZ ;  /* 0x0000010004047890 */ /* 0x000fc8000fffe0ff */
[----:B------:R-:W-:-:S04]  /*1590*/  UIADD3 UR23, UP0, UPT, UR4, UR16, URZ ;  /* 0x0000001004177290 */ /* 0x000fc8000ff1e0ff */
[----:B------:R-:W-:Y:S01]  /*15a0*/  ULEA.HI.X.SX32 UR28, UR4, UR17, 0x1, UP0 ;  /* 0x00000011041c7291 */ /* 0x000fe200080f0eff */
[----:B------:R-:W-:Y:S11]  /*15b0*/  @P0 BRA `(.L_x_51) ;  /* 0x0000000000380947 */ /* 0x000ff60003800000 */
[----:B--2-4-:R-:W2:Y:S01]  /*15c0*/  S2R R2, SR_LANEID ;  /* 0x0000000000027919 */ /* 0x014ea20000000000 */
[----:B------:R-:W-:Y:S05]  /*15d0*/  WARPSYNC.ALL ;  /* 0x0000000000007948 */ /* 0x000fea0003800000 */
[----:B------:R-:W-:Y:S01]  /*15e0*/  NOP ;  /* 0x0000000000007918 */ /* 0x000fe20000000000 */
[----:B--2---:R-:W-:-:S05]  /*15f0*/  IMAD.SHL.U32 R4, R2, 0x4, RZ ;  /* 0x0000000402047824 */ /* 0x004fca00078e00ff */
[----:B------:R-:W2:Y:S01]  /*1600*/  LDS R5, [R4+UR8] ;  /* 0x0000000804057984 */ /* 0x000ea20008000800 */
[----:B------:R-:W-:Y:S01]  /*1610*/  IADD3 R2, P1, PT, R4, UR23, RZ ;  /* 0x0000001704027c10 */ /* 0x000fe2000ff3e0ff */
[----:B------:R-:W-:-:S04]  /*1620*/  UMOV UR4, UR23 ;  /* 0x0000001700047c82 */ /* 0x000fc80008000000 */
[----:B-----5:R-:W-:Y:S01]  /*1630*/  IMAD.X R3, RZ, RZ, UR28, P1 ;  /* 0x0000001cff037e24 */ /* 0x020fe200088e06ff */
[----:B------:R-:W-:-:S04]  /*1640*/  UMOV UR5, UR28 ;  /* 0x0000001c00057c82 */ /* 0x000fc80008000000 */
[----:B--2---:R2:W4:Y:S01]  /*1650*/  ATOMG.E.EXCH.STRONG.GPU PT, RZ, [R2], R5 ;  /* 0x0000000502ff73a8 */ /* 0x00452200041ee100 */
[----:B------:R-:W-:-:S04]  /*1660*/  DEPBAR {5,4,3,2,1,0} ;  /* 0x0000003f0000791a */ /* 0x000fc80000000000 */
[----:B------:R-:W5:Y:S02]  /*1670*/  CCTL.E.C.LDCU.IV.DEEP [UR4] ;  /* 0x0000000004007540 */ /* 0x000f640009c08000 */
[----:B-----5:R2:W-:Y:S01]  /*1680*/  UTMACCTL.IV [UR4] ;  /* 0x00000000040079b9 */ /* 0x0205e20008000000 */
[----:B------:R-:W-:Y:S01]  /*1690*/  NOP ;  /* 0x0000000000007918 */ /* 0x000fe20000000000 */
.L_x_51:
[----:B------:R-:W-:Y:S05]  /*16a0*/  @P0 BRA `(.L_x_52) ;  /* 0x00000000000c0947 */ /* 0x000fea0003800000 */
[----:B------:R0:W-:Y:S01]  /*16b0*/  UTMACMDFLUSH ;  /* 0x00000000000079b7 */ /* 0x0001e20000000000 */
[----:B------:R-:W-:Y:S05]  /*16c0*/  @P0 BRA `(.L_x_52) ;  /* 0x0000000000040947 */ /* 0x000fea0003800000 */
[----:B------:R-:W-:-:S04]  /*16d0*/  DEPBAR.LE SB0, 0x0 ;  /* 0x000080000000791a */ /* 0x000fc80000000000 */
.L_x_52:
[----:B------:R-:W-:Y:S05]  /*16e0*/  WARPSYNC.ALL ;  /* 0x0000000000007948 */ /* 0x000fea0003800000 */
[----:B------:R-:W-:Y:S01]  /*16f0*/  NOP ;  /* 0x0000000000007918 */ /* 0x000fe20000000000 */
[----:B----4-:R-:W-:Y:S01]  /*1700*/  BAR.SYNC.DEFER_BLOCKING 0x0 ;  /* 0x0000000000007b1d */ /* 0x010fe20000010000 */
[----:B------:R-:W-:Y:S01]  /*1710*/  ISETP.GE.AND P0, PT, R6, 0x1, PT ;  /* 0x000000010600780c */ /* 0x000fe20003f06270 */
[----:B------:R-:W-:Y:S01]  /*1720*/  USHF.L.U32 UR11, UR11, 0x6, URZ ;  /* 0x000000060b0b7899 */ /* 0x000fe200080006ff */
[----:B--2---:R-:W-:Y:S01]  /*1730*/  SHF.R.U32.HI R2, RZ, 0x5, R0 ;  /* 0x00000005ff027819 */ /* 0x004fe20000011600 */
[----:B------:R-:W-:-:S02]  /*1740*/  USHF.L.U32 UR26, UR6, 0x6, URZ ;  /* 0x00000006061a7899 */ /* 0x000fc400080006ff */
[----:B------:R-:W-:Y:S01]  /*1750*/  VOTEU.ALL UP0, P3 ;  /* 0x0000000000ff7886 */ /* 0x000fe20001800000 */
[----:B------:R-:W-:Y:S01]  /*1760*/  UMOV UR4, 0x1 ;  /* 0x0000000100047882 */ /* 0x000fe20000000000 */
[----:B------:R-:W-:Y:S01]  /*1770*/  VOTEU.ALL UP1, P3 ;  /* 0x0000000000ff7886 */ /* 0x000fe20001820000 */
[----:B------:R-:W-:Y:S02]  /*1780*/  R2UR UR22, R2 ;  /* 0x00000000021672ca */ /* 0x000fe400000e0000 */
[----:B------:R-:W-:-:S04]  /*1790*/  @!UP0 UIADD3 UR16, UPT, UPT, -UR4, 0x100000, URZ ;  /* 0x0010000004108890 */ /* 0x000fc8000fffe1ff */
[----:B------:R-:W-:Y:S02]  /*17a0*/  @!UP0 USHF.L.U32 UR17, UR16, 0xb, URZ ;  /* 0x0000000b10118899 */ /* 0x000fe400080006ff */
[----:B------:R-:W-:Y:S02]  /*17b0*/  @!UP0 USHF.L.U32 UR16, UR16, 0x1, URZ ;  /* 0x0000000110108899 */ /* 0x000fe400080006ff */
[----:B------:R-:W-:-:S04]  /*17c0*/  @!UP0 UIADD3 UR4, UPT, UPT, -UR4, 0x100000, URZ ;  /* 0x0010000004048890 */ /* 0x000fc8000fffe1ff */
[----:B------:R-:W-:Y:S02]  /*17d0*/  @!UP0 USHF.L.U32 UR5, UR4, 0xb, URZ ;  /* 0x0000000b04058899 */ /* 0x000fe400080006ff */
[----:B------:R-:W-:Y:S01]  /*17e0*/  @!UP0 USHF.L.U32 UR4, UR4, 0x1, URZ ;  /* 0x0000000104048899 */ /* 0x000fe200080006ff */
[----:B------:R-:W-:Y:S01]  /*17f0*/  VOTEU.ALL UP0, P3 ;  /* 0x0000000000ff7886 */ /* 0x000fe20001800000 */
[----:B------:R-:W2:Y:S04]  /*1800*/  FENCE.VIEW.ASYNC.S ;  /* 0x00000000000073c6 */ /* 0x000ea80000000000 */
[----:B--2---:R2:W4:Y:S06]  /*1810*/  @!UP0 SYNCS.EXCH.64 URZ, [UR8+0x2000], UR16 ;  /* 0x0020001008ff85b2 */ /* 0x00452c0008000100 */
[----:B------:R2:W3:Y:S01]  /*1820*/  @!UP1 SYNCS.EXCH.64 URZ, [UR8+0x2010], UR4 ;  /* 0x0020100408ff95b2 */ /* 0x0004e20008000100 */
[----:B------:R-:W-:Y:S05]  /*1830*/  @!P0 BRA `(.L_x_53) ;  /* 0x0000000400c08947 */ /* 0x000fea0003800000 */
[----:B---34-:R-:W-:Y:S01]  /*1840*/  BAR.SYNC.DEFER_BLOCKING 0x0 ;  /* 0x0000000000007b1d */ /* 0x018fe20000010000 */
[----:B------:R-:W-:Y:S01]  /*1850*/  @!P3 IMAD.MOV.U32 R2, RZ, RZ, 0x2000 ;  /* 0x00002000ff02b424 */ /* 0x000fe200078e00ff */
[----:B------:R-:W-:Y:S02]  /*1860*/  ELECT P1, URZ, PT ;  /* 0x0000000000ff782f */ /* 0x000fe40003820000 */
[----:B------:R-:W-:Y:S02]  /*1870*/  ELECT P0, URZ, PT ;  /* 0x0000000000ff782f */ /* 0x000fe40003800000 */
[C---:B------:R-:W-:Y:S01]  /*1880*/  ISETP.LT.U32.AND P1, PT, R36.reuse, 0x20, P1 ;  /* 0x000000202400780c */ /* 0x040fe20000f21070 */
[----:B------:R-:W-:Y:S01]  /*1890*/  UIADD3 UR24, UPT, UPT, UR8, 0x1000, URZ ;  /* 0x0000100008187890 */ /* 0x000fe2000fffe0ff */
[----:B------:R-:W-:Y:S01]  /*18a0*/  ISETP.LT.U32.AND P0, PT, R36, 0x20, P0 ;  /* 0x000000202400780c */ /* 0x000fe20000701070 */
[----:B--2---:R-:W-:Y:S02]  /*18b0*/  USHF.R.U32.HI UR4, URZ, 0x4, UR8 ;  /* 0x00000004ff047899 */ /* 0x004fe40008011608 */
[----:B------:R-:W-:-:S02]  /*18c0*/  USHF.R.U32.HI UR6, URZ, 0x4, UR24 ;  /* 0x00000004ff067899 */ /* 0x000fc40008011618 */
[----:B------:R-:W-:Y:S02]  /*18d0*/  USGXT.U32 UR4, UR4, 0xe ;  /* 0x0000000e0404789a */ /* 0x000fe40008000000 */
[----:B------:R-:W-:Y:S01]  /*18e0*/  USGXT.U32 UR6, UR6, 0xe ;  /* 0x0000000e0606789a */ /* 0x000fe20008000000 */
[----:B------:R-:W-:Y:S01]  /*18f0*/  UMOV UR20, 0x80 ;  /* 0x0000008000147882 */ /* 0x000fe20000000000 */
[----:B------:R-:W-:Y:S02]  /*1900*/  UMOV UR21, 0x40004040 ;  /* 0x4000404000157882 */ /* 0x000fe40000000000 */
[----:B------:R-:W-:Y:S01]  /*1910*/  VOTEU.ANY UP0, P1 ;  /* 0x0000000000ff7886 */ /* 0x000fe20000800100 */
[----:B------:R-:W-:Y:S01]  /*1920*/  VOTEU.ANY UP2, P1 ;  /* 0x0000000000ff7886 */ /* 0x000fe20000840100 */
[----:B------:R-:W-:Y:S01]  /*1930*/  VOTEU.ANY UP1, P0 ;  /* 0x0000000000ff7886 */ /* 0x000fe20000020100 */
[----:B------:R-:W-:Y:S01]  /*1940*/  VOTEU.ANY UP3, P0 ;  /* 0x0000000000ff7886 */ /* 0x000fe20000060100 */
[----:B------:R-:W-:Y:S01]  /*1950*/  UMOV UR7, URZ ;  /* 0x000000ff00077c82 */ /* 0x000fe20008000000 */
[----:B------:R2:W-:Y:S01]  /*1960*/  @!P3 SYNCS.ARRIVE.TRANS64 RZ, [UR8+0x2000], R2 ;  /* 0x00200002ffffb9a7 */ /* 0x0005e20008000008 */
[----:B------:R3:W-:Y:S06]  /*1970*/  MEMBAR.ALL.CTA ;  /* 0x0000000000007992 */ /* 0x0007ec0000008000 */
[----:B---3--:R-:W3:Y:S01]  /*1980*/  FENCE.VIEW.ASYNC.S ;  /* 0x00000000000073c6 */ /* 0x008ee20000000000 */
[----:B------:R-:W-:Y:S01]  /*1990*/  @UP0 UIADD3 UR9, UPT, UPT, UR8, 0x2000, URZ ;  /* 0x0000200008090890 */ /* 0x000fe2000fffe0ff */
[----:B------:R-:W-:Y:S01]  /*19a0*/  @UP0 UMOV UR10, URZ ;  /* 0x000000ff000a0c82 */ /* 0x000fe20008000000 */
[----:B------:R-:W-:Y:S01]  /*19b0*/  @UP1 UIADD3 UR25, UPT, UPT, UR8, 0x2000, URZ ;  /* 0x0000200008191890 */ /* 0x000fe2000fffe0ff */
[----:B------:R-:W-:Y:S01]  /*19c0*/  @UP1 UMOV UR27, URZ ;  /* 0x000000ff001b1c82 */ /* 0x000fe20008000000 */
[----:B------:R-:W-:Y:S01]  /*19d0*/  UMOV UR18, 0xfffffffe ;  /* 0xfffffffe00127882 */ /* 0x000fe20000000000 */
[----:B------:R-:W-:Y:S01]  /*19e0*/  UMOV UR19, 0x7fffbfdf ;  /* 0x7fffbfdf00137882 */ /* 0x000fe20000000000 */
[----:B------:R-:W-:Y:S01]  /*19f0*/  UMOV UR5, URZ ;  /* 0x000000ff00057c82 */ /* 0x000fe20008000000 */
[----:B------:R-:W-:-:S02]  /*1a00*/  UIADD3.64 UR20, UPT, UPT, UR6, UR20, URZ ;  /* 0x0000001406147297 */ /* 0x000fc4000fffe0ff */
[----:B------:R-:W-:Y:S02]  /*1a10*/  UIADD3.64 UR18, UPT, UPT, UR4, -UR18, URZ ;  /* 0x8000001204127297 */ /* 0x000fe4000fffe0ff */
[----:B------:R-:W-:Y:S01]  /*1a20*/  UISETP.NE.U32.AND UP0, UPT, UR22, URZ, UPT ;  /* 0x000000ff1600728c */ /* 0x000fe2000bf05070 */
[----:B------:R-:W-:Y:S01]  /*1a30*/  UMOV UR16, UR4 ;  /* 0x0000000400107c82 */ /* 0x000fe20008000000 */
[----:B------:R-:W-:Y:S01]  /*1a40*/  UMOV UR17, 0x80004020 ;  /* 0x8000402000117882 */ /* 0x000fe20000000000 */
[----:B------:R-:W-:Y:S01]  /*1a50*/  UMOV UR7, 0x40004040 ;  /* 0x4000404000077882 */ /* 0x000fe20000000000 */
[----:B---3--:R-:W-:Y:S06]  /*1a60*/  BAR.SYNC.DEFER_BLOCKING 0x0 ;  /* 0x0000000000007b1d */ /* 0x008fec0000010000 */
[----:B------:R2:W-:Y:S02]  /*1a70*/  @UP2 UTMALDG.2D [UR8], [UR12] ;  /* 0x000000080c0025b4 */ /* 0x0005e40008008000 */
[----:B------:R-:W-:Y:S06]  /*1a80*/  BAR.SYNC.DEFER_BLOCKING 0x0 ;  /* 0x0000000000007b1d */ /* 0x000fec0000010000 */
[----:B------:R2:W-:Y:S02]  /*1a90*/  @UP3 UTMALDG.2D [UR24], [UR14] ;  /* 0x000000180e0035b4 */ /* 0x0005e40008008000 */
[----:B------:R-:W-:Y:S06]  /*1aa0*/  BAR.SYNC.DEFER_BLOCKING 0x0 ;  /* 0x0000000000007b1d */ /* 0x000fec0000010000 */
[----:B------:R-:W3:Y:S02]  /*1ab0*/  SYNCS.PHASECHK.TRANS64.TRYWAIT P0, [UR8+0x2000], RZ ;  /* 0x002000ffff0075a7 */ /* 0x000ee40008001108 */
[----:B--23--:R-:W-:Y:S05]  /*1ac0*/  @!P0 BRA `(.L_x_54) ;  /* 0x0000000800b48947 */ /* 0x00cfea0003800000 */
.L_x_66:
[----:B------:R-:W-:Y:S05]  /*1ad0*/  BRA.U UP0, `(.L_x_55) ;  /* 0x00000001001c7547 */ /* 0x000fea000b800000 */
[----:B------:R-:W-:Y:S01]  /*1ae0*/  UMOV UR4, 0x0 ;  /* 0x0000000000047882 */ /* 0x000fe20000000000 */
[----:B------:R-:W-:Y:S01]  /*1af0*/  UMOV UR5, 0x4110490 ;  /* 0x0411049000057882 */ /* 0x000fe20000000000 */
[----:B------:R-:W-:Y:S01]  /*1b00*/  UMOV UR24, 0x0 ;  /* 0x0000000000187882 */ /* 0x000fe20000000000 */
[----:B------:R-:W-:Y:S01]  /*1b10*/  UMOV UR25, 0x4110490 ;  /* 0x0411049000197882 */ /* 0x000fe20000000000 */
[----:B------:R2:W-:Y:S01]  /*1b20*/  UTCHMMA gdesc[UR16], gdesc[UR6], tmem[UR29], tmem[UR4], idesc[UR5], !UPT ;  /* 0x00ff0406100075ea */ /* 0x0005e2000f80001d */
[----:B------:R2:W-:Y:S01]  /*1b30*/  UTCHMMA gdesc[UR18], gdesc[UR20], tmem[UR29], tmem[UR24], idesc[UR25], UPT ;  /* 0x00ff1814120075ea */ /* 0x0005e2000b80001d */
[----:B------:R-:W-:Y:S02]  /*1b40*/  NOP ;  /* 0x0000000000007918 */ /* 0x000fe40000000000 */
.L_x_55:
[----:B------:R-:W-:Y:S01]  /*1b50*/  ELECT P0, URZ, PT ;  /* 0x0000000000ff782f */ /* 0x000fe20003800000 */
[----:B--2---:R-:W-:-:S03]  /*1b60*/  UIADD3 UR4, UPT, UPT, UR8, 0x2010, URZ ;  /* 0x0000201008047890 */ /* 0x004fc6000fffe0ff */
[----:B------:R-:W-:Y:S01]  /*1b70*/  ISETP.LT.U32.AND P0, PT, R36, 0x20, P0 ;  /* 0x000000202400780c */ /* 0x000fe20000701070 */
[----:B------:R-:W-:-:S12]  /*1b80*/  UMOV UR5, URZ ;  /* 0x000000ff00057c82 */ /* 0x000fd80008000000 */
[----:B------:R-:W-:Y:S01]  /*1b90*/  VOTEU.ANY UP0, P0 ;  /* 0x0000000000ff7886 */ /* 0x000fe20000000100 */
[----:B------:R-:W-:Y:S01]  /*1ba0*/  VOTEU.ANY UP1, P0 ;  /* 0x0000000000ff7886 */ /* 0x000fe20000020100 */
[----:B------:R-:W-:-:S03]  /*1bb0*/  ISETP.GE.U32.AND P0, PT, R6, 0x21, PT ;  /* 0x000000210600780c */ /* 0x000fc60003f06070 */
[----:B------:R-:W-:Y:S02]  /*1bc0*/  @UP0 UMOV UR9, UR4 ;  /* 0x0000000400090c82 */ /* 0x000fe40008000000 */
[----:B------:R2:W-:Y:S01]  /*1bd0*/  @UP1 UTCBAR [UR9], URZ ;  /* 0x000000ff090013e9 */ /* 0x0005e200080000ff */
[----:B------:R-:W-:Y:S06]  /*1be0*/  BAR.SYNC.DEFER_BLOCKING 0x0 ;  /* 0x0000000000007b1d */ /* 0x000fec0000010000 */
[----:B------:R-:W3:Y:S02]  /*1bf0*/  SYNCS.PHASECHK.TRANS64.TRYWAIT P1, [UR8+0x2010], RZ ;  /* 0x002010ffff0075a7 */ /* 0x000ee40008021108 */
[----:B--23--:R-:W-:Y:S05]  /*1c00*/  @!P1 BRA `(.L_x_56) ;  /* 0x0000000800709947 */ /* 0x00cfea0003800000 */
.L_x_67:
[----:B------:R-:W-:Y:S05]  /*1c10*/  @!P0 BRA `(.L_x_53) ;  /* 0x0000000000c88947 */ /* 0x000fea0003800000 */
[----:B------:R-:W-:Y:S01]  /*1c20*/  IMAD.MOV.U32 R2, RZ, RZ, 0x1 ;  /* 0x00000001ff027424 */ /* 0x000fe200078e00ff */
[----:B------:R-:W2:Y:S01]  /*1c30*/  LDCU UR32, c[0x0][0x3a0] ;  /* 0x00007400ff2077ac */ /* 0x000ea20008000800 */
[----:B------:R-:W-:-:S05]  /*1c40*/  UMOV UR10, 0x20 ;  /* 0x00000020000a7882 */ /* 0x000fca0000000000 */
.L_x_60:
[----:B------:R-:W-:Y:S01]  /*1c50*/  BAR.SYNC.DEFER_BLOCKING 0x0 ;  /* 0x0000000000007b1d */ /* 0x000fe20000010000 */
[----:B-----5:R-:W-:Y:S01]  /*1c60*/  @!P3 IMAD.MOV.U32 R3, RZ, RZ, 0x2000 ;  /* 0x00002000ff03b424 */ /* 0x020fe200078e00ff */
[----:B------:R-:W-:Y:S02]  /*1c70*/  ELECT P1, URZ, PT ;  /* 0x0000000000ff782f */ /* 0x000fe40003820000 */
[----:B------:R-:W-:Y:S02]  /*1c80*/  ELECT P0, URZ, PT ;  /* 0x0000000000ff782f */ /* 0x000fe40003800000 */
[C---:B------:R-:W-:Y:S01]  /*1c90*/  ISETP.LT.U32.AND P1, PT, R36.reuse, 0x20, P1 ;  /* 0x000000202400780c */ /* 0x040fe20000f21070 */
[----:B------:R-:W-:Y:S01]  /*1ca0*/  UMOV UR27, UR10 ;  /* 0x0000000a001b7c82 */ /* 0x000fe20008000000 */
[----:B------:R-:W-:-:S11]  /*1cb0*/  ISETP.LT.U32.AND P0, PT, R36, 0x20, P0 ;  /* 0x000000202400780c */ /* 0x000fd60000701070 */
[----:B------:R-:W-:Y:S02]  /*1cc0*/  VOTEU.ANY UP0, P1 ;  /* 0x0000000000ff7886 */ /* 0x000fe40000800100 */
[----:B------:R-:W-:Y:S01]  /*1cd0*/  VOTEU.ANY UP1, P0 ;  /* 0x0000000000ff7886 */ /* 0x000fe20000020100 */
[----:B---3--:R3:W-:Y:S01]  /*1ce0*/  @!P3 SYNCS.ARRIVE.TRANS64 RZ, [UR8+0x2000], R3 ;  /* 0x00200003ffffb9a7 */ /* 0x0087e20008000008 */
[----:B------:R4:W-:Y:S06]  /*1cf0*/  MEMBAR.ALL.CTA ;  /* 0x0000000000007992 */ /* 0x0009ec0000008000 */
[----:B----4-:R-:W4:Y:S01]  /*1d00*/  FENCE.VIEW.ASYNC.S ;  /* 0x00000000000073c6 */ /* 0x010f220000000000 */
[----:B------:R-:W-:Y:S01]  /*1d10*/  @UP0 UIADD3 UR9, UPT, UPT, UR8, 0x2000, URZ ;  /* 0x0000200008090890 */ /* 0x000fe2000fffe0ff */
[----:B----4-:R-:W-:Y:S01]  /*1d20*/  VOTEU.ANY UP0, P1 ;  /* 0x0000000000ff7886 */ /* 0x010fe20000800100 */
[----:B------:R-:W-:-:S02]  /*1d30*/  @UP1 UIADD3 UR24, UPT, UPT, UR8, 0x1000, URZ ;  /* 0x0000100008181890 */ /* 0x000fc4000fffe0ff */
[----:B------:R-:W-:Y:S01]  /*1d40*/  @UP1 UIADD3 UR25, UPT, UPT, UR8, 0x2000, URZ ;  /* 0x0000200008191890 */ /* 0x000fe2000fffe0ff */
[----:B---3--:R-:W-:Y:S01]  /*1d50*/  IMAD.U32 R3, R2, -0x80000000, RZ ;  /* 0x8000000002037824 */ /* 0x008fe200078e00ff */
[----:B------:R-:W-:Y:S01]  /*1d60*/  VOTEU.ANY UP1, P0 ;  /* 0x0000000000ff7886 */ /* 0x000fe20000020100 */
[----:B------:R-:W-:Y:S06]  /*1d70*/  BAR.SYNC.DEFER_BLOCKING 0x0 ;  /* 0x0000000000007b1d */ /* 0x000fec0000010000 */
[----:B------:R3:W-:Y:S01]  /*1d80*/  @UP0 UTMALDG.2D [UR8], [UR12] ;  /* 0x000000080c0005b4 */ /* 0x0007e20008008000 */
[----:B------:R-:W-:Y:S01]  /*1d90*/  UISETP.NE.U32.AND UP0, UPT, UR22, URZ, UPT ;  /* 0x000000ff1600728c */ /* 0x000fe2000bf05070 */
[----:B------:R-:W-:Y:S06]  /*1da0*/  BAR.SYNC.DEFER_BLOCKING 0x0 ;  /* 0x0000000000007b1d */ /* 0x000fec0000010000 */
[----:B------:R3:W-:Y:S02]  /*1db0*/  @UP1 UTMALDG.2D [UR24], [UR14] ;  /* 0x000000180e0015b4 */ /* 0x0007e40008008000 */
[----:B------:R-:W-:Y:S06]  /*1dc0*/  BAR.SYNC.DEFER_BLOCKING 0x0 ;  /* 0x0000000000007b1d */ /* 0x000fec0000010000 */
[----:B------:R-:W4:Y:S02]  /*1dd0*/  SYNCS.PHASECHK.TRANS64.TRYWAIT P0, [UR8+0x2000], R3 ;  /* 0x00200003ff0075a7 */ /* 0x000f240008001108 */
[----:B---34-:R-:W-:Y:S05]  /*1de0*/  @!P0 BRA `(.L_x_57) ;  /* 0x0000000800048947 */ /* 0x018fea0003800000 */
.L_x_68:
[----:B------:R-:W-:Y:S05]  /*1df0*/  BRA.U UP0, `(.L_x_58) ;  /* 0x00000001001c7547 */ /* 0x000fea000b800000 */
[----:B------:R-:W-:Y:S01]  /*1e00*/  UMOV UR24, 0x0 ;  /* 0x0000000000187882 */ /* 0x000fe20000000000 */
[----:B------:R-:W-:Y:S01]  /*1e10*/  UMOV UR25, 0x4110490 ;  /* 0x0411049000197882 */ /* 0x000fe20000000000 */
[----:B------:R-:W-:Y:S01]  /*1e20*/  UMOV UR30, 0x0 ;  /* 0x00000000001e7882 */ /* 0x000fe20000000000 */
[----:B------:R-:W-:Y:S01]  /*1e30*/  UMOV UR31, 0x4110490 ;  /* 0x04110490001f7882 */ /* 0x000fe20000000000 */
[----:B------:R3:W-:Y:S01]  /*1e40*/  UTCHMMA gdesc[UR16], gdesc[UR6], tmem[UR29], tmem[UR24], idesc[UR25], UPT ;  /* 0x00ff1806100075ea */ /* 0x0007e2000b80001d */
[----:B------:R3:W-:Y:S01]  /*1e50*/  UTCHMMA gdesc[UR18], gdesc[UR20], tmem[UR29], tmem[UR30], idesc[UR31], UPT ;  /* 0x00ff1e14120075ea */ /* 0x0007e2000b80001d */
[----:B------:R-:W-:Y:S02]  /*1e60*/  NOP ;  /* 0x0000000000007918 */ /* 0x000fe40000000000 */
.L_x_58:
[----:B------:R-:W-:-:S04]  /*1e70*/  ELECT P0, URZ, PT ;  /* 0x0000000000ff782f */ /* 0x000fc80003800000 */
[----:B------:R-:W-:-:S13]  /*1e80*/  ISETP.LT.U32.AND P0, PT, R36, 0x20, P0 ;  /* 0x000000202400780c */ /* 0x000fda0000701070 */
[----:B------:R-:W-:Y:S01]  /*1e90*/  VOTEU.ANY UP0, P0 ;  /* 0x0000000000ff7886 */ /* 0x000fe20000000100 */
[----:B------:R-:W-:-:S04]  /*1ea0*/  VOTEU.ANY UP1, P0 ;  /* 0x0000000000ff7886 */ /* 0x000fc80000020100 */
[----:B------:R-:W-:Y:S02]  /*1eb0*/  @UP0 UMOV UR9, UR4 ;  /* 0x0000000400090c82 */ /* 0x000fe40008000000 */
[----:B------:R4:W-:Y:S01]  /*1ec0*/  @UP1 UTCBAR [UR9], URZ ;  /* 0x000000ff090013e9 */ /* 0x0009e200080000ff */
[----:B------:R-:W-:Y:S06]  /*1ed0*/  BAR.SYNC.DEFER_BLOCKING 0x0 ;  /* 0x0000000000007b1d */ /* 0x000fec0000010000 */
[----:B------:R-:W5:Y:S02]  /*1ee0*/  SYNCS.PHASECHK.TRANS64.TRYWAIT P0, [UR8+0x2010], R3 ;  /* 0x00201003ff0075a7 */ /* 0x000f640008001108 */
[----:B----45:R-:W-:Y:S05]  /*1ef0*/  @!P0 BRA `(.L_x_59) ;  /* 0x0000000400cc8947 */ /* 0x030fea0003800000 */
.L_x_69:
[----:B------:R-:W-:Y:S01]  /*1f00*/  UIADD3 UR10, UPT, UPT, UR10, 0x20, URZ ;  /* 0x000000200a0a7890 */ /* 0x000fe2000fffe0ff */
[----:B------:R-:W-:-:S03]  /*1f10*/  LOP3.LUT R2, R2, 0x1, RZ, 0x3c, !PT ;  /* 0x0000000102027812 */ /* 0x000fc600078e3cff */
[----:B--2---:R-:W-:-:S09]  /*1f20*/  UISETP.GE.AND UP0, UPT, UR10, UR32, UPT ;  /* 0x000000200a00728c */ /* 0x004fd2000bf06270 */
[----:B------:R-:W-:Y:S05]  /*1f30*/  BRA.U !UP0, `(.L_x_60) ;  /* 0xfffffffd08447547 */ /* 0x000fea000b83ffff */
.L_x_53:
[----:B---34-:R-:W-:Y:S01]  /*1f40*/  BAR.SYNC.DEFER_BLOCKING 0x0 ;  /* 0x0000000000007b1d */ /* 0x018fe20000010000 */
[----:B------:R-:W-:-:S05]  /*1f50*/  IMAD.SHL.U32 R2, R0, 0x40, RZ ;  /* 0x0000004000027824 */ /* 0x000fca00078e00ff */
[----:B------:R-:W-:Y:S04]  /*1f60*/  BSSY.RECONVERGENT B4, `(.L_x_61) ;  /* 0x0000004000047945 */ /* 0x000fe80003800200 */
[----:B------:R-:W-:Y:S05]  /*1f70*/  @P3 BRA `(.L_x_62) ;  /* 0x0000000000083947 */ /* 0x000fea0003800000 */
[----:B------:R-:W3:Y:S02]  /*1f80*/  SYNCS.CCTL.IV [UR8+0x2000] ;  /* 0x00200000ff0079b1 */ /* 0x000ee40008000008 */
[----:B---3--:R-:W3:Y:S02]  /*1f90*/  SYNCS.CCTL.IV [UR8+0x2010] ;  /* 0x00201000ff0079b1 */ /* 0x008ee40008000008 */
.L_x_62:
[----:B--2---:R-:W-:Y:S05]  /*1fa0*/  BSYNC.RECONVERGENT B4 ;  /* 0x0000000000047941 */ /* 0x004fea0003800200 */
.L_x_61:
[----:B------:R-:W-:Y:S01]  /*1fb0*/  USHF.L.U32 UR22, UR22, 0x15, URZ ;  /* 0x0000001516167899 */ /* 0x000fe200080006ff */
[----:B-----5:R-:W-:Y:S01]  /*1fc0*/  IMAD.SHL.U32 R3, R0, 0x10, RZ ;  /* 0x0000001000037824 */ /* 0x020fe200078e00ff */
[----:B------:R-:W-:Y:S01]  /*1fd0*/  LOP3.LUT R2, R2, 0x1800, RZ, 0xc0, !PT ;  /* 0x0000180002027812 */ /* 0x000fe200078ec0ff */
[C---:B------:R-:W-:Y:S01]  /*1fe0*/  IMAD.SHL.U32 R4, R0.reuse, 0x4, RZ ;  /* 0x0000000400047824 */ /* 0x040fe200078e00ff */
[----:B------:R-:W-:Y:S01]  /*1ff0*/  ULOP3.LUT UR22, UR22, 0x600000, URZ, 0xc0, !UPT ;  /* 0x0060000016167892 */ /* 0x000fe2000f8ec0ff */
[----:B------:R-:W-:Y:S01]  /*2000*/  IMAD.SHL.U32 R0, R0, 0x80, RZ ;  /* 0x0000008000007824 */ /* 0x000fe200078e00ff */
[----:B------:R-:W-:Y:S02]  /*2010*/  LOP3.LUT R3, R2, 0x70, R3, 0xf8, !PT ;  /* 0x0000007002037812 */ /* 0x000fe400078ef803 */
[----:B------:R-:W-:Y:S01]  /*2020*/  ELECT P0, URZ, PT ;  /* 0x0000000000ff782f */ /* 0x000fe20003800000 */
[----:B------:R-:W-:Y:S01]  /*2030*/  UIADD3 UR22, UPT, UPT, UR29, UR22, URZ ;  /* 0x000000161d167290 */ /* 0x000fe2000fffe0ff */
[----:B------:R-:W-:Y:S01]  /*2040*/  LOP3.LUT R3, R3, 0x40, R4, 0x78, !PT ;  /* 0x0000004003037812 */ /* 0x000fe200078e7804 */
[----:B------:R-:W-:Y:S01]  /*2050*/  UMOV UR9, UR26 ;  /* 0x0000001a00097c82 */ /* 0x000fe20008000000 */
[----:B------:R-:W-:Y:S01]  /*2060*/  ISETP.LT.U32.AND P0, PT, R36, 0x20, P0 ;  /* 0x000000202400780c */ /* 0x000fe20000701070 */
[----:B------:R-:W-:Y:S01]  /*2070*/  UMOV UR10, UR11 ;  /* 0x0000000b000a7c82 */ /* 0x000fe20008000000 */
[----:B------:R-:W-:-:S04]  /*2080*/  LOP3.LUT R0, R3, 0x780, R0, 0xf8, !PT ;  /* 0x0000078003007812 */ /* 0x000fc800078ef800 */
[----:B------:R-:W-:Y:S01]  /*2090*/  LDTM.16dp32bit_t0_t15.x32 R4, tmem[UR22] ;  /* 0x00000016000479ee */ /* 0x000fe20008a80000 */
[----:B------:R-:W2:Y:S01]  /*20a0*/  LDTM.16dp32bit_t16_t31.x32 R4, tmem[UR22+0x20] ;  /* 0x00002016000479ee */ /* 0x000ea20008aa0000 */
[C---:B------:R-:W-:Y:S01]  /*20b0*/  LOP3.LUT R2, R0.reuse, 0x10, RZ, 0x3c, !PT ;  /* 0x0000001000027812 */ /* 0x040fe200078e3cff */
[----:B------:R-:W-:Y:S01]  /*20c0*/  NOP ;  /* 0x0000000000007918 */ /* 0x000fe20000000000 */
[----:B------:R-:W-:-:S03]  /*20d0*/  LOP3.LUT R3, R0, 0x20, RZ, 0x3c, !PT ;  /* 0x0000002000037812 */ /* 0x000fc600078e3cff */
[----:B--2---:R-:W-:Y:S01]  /*20e0*/  VOTEU.ANY UP0, P0 ;  /* 0x0000000000ff7886 */ /* 0x004fe20000000100 */
[----:B------:R-:W-:-:S04]  /*20f0*/  VOTEU.ANY UP1, P0 ;  /* 0x0000000000ff7886 */ /* 0x000fc80000020100 */
[----:B------:R-:W-:Y:S01]  /*2100*/  @UP0 UMOV UR4, UR23 ;  /* 0x0000001700040c82 */ /* 0x000fe20008000000 */
[----:B------:R-:W-:Y:S01]  /*2110*/  @UP0 UMOV UR5, UR28 ;  /* 0x0000001c00050c82 */ /* 0x000fe20008000000 */
[----:B------:R-:W-:Y:S02]  /*2120*/  F2FP.BF16.F32.PACK_AB R4, R5, R4 ;  /* 0x000000040504723e */ /* 0x000fe400000010ff */
[----:B------:R-:W-:Y:S02]  /*2130*/  F2FP.BF16.F32.PACK_AB R5, R7, R6 ;  /* 0x000000060705723e */ /* 0x000fe400000010ff */
[----:B------:R-:W-:Y:S02]  /*2140*/  F2FP.BF16.F32.PACK_AB R12, R13, R12 ;  /* 0x0000000c0d0c723e */ /* 0x000fe400000010ff */
[----:B------:R-:W-:Y:S02]  /*2150*/  F2FP.BF16.F32.PACK_AB R6, R9, R8 ;  /* 0x000000080906723e */ /* 0x000fe400000010ff */
[----:B------:R-:W-:-:S02]  /*2160*/  F2FP.BF16.F32.PACK_AB R7, R11, R10 ;  /* 0x0000000a0b07723e */ /* 0x000fc400000010ff */
[----:B------:R-:W-:Y:S02]  /*2170*/  F2FP.BF16.F32.PACK_AB R13, R15, R14 ;  /* 0x0000000e0f0d723e */ /* 0x000fe400000010ff */
[----:B------:R-:W-:Y:S01]  /*2180*/  F2FP.BF16.F32.PACK_AB R20, R21, R20 ;  /* 0x000000141514723e */ /* 0x000fe200000010ff */
[----:B---3--:R2:W-:Y:S01]  /*2190*/  STS.128 [R0+UR8], R4 ;  /* 0x0000000400007988 */ /* 0x0085e20008000c08 */
[----:B------:R-:W-:Y:S02]  /*21a0*/  F2FP.BF16.F32.PACK_AB R14, R17, R16 ;  /* 0x00000010110e723e */ /* 0x000fe400000010ff */
[----:B------:R-:W-:Y:S02]  /*21b0*/  F2FP.BF16.F32.PACK_AB R15, R19, R18 ;  /* 0x00000012130f723e */ /* 0x000fe400000010ff */
[----:B------:R-:W-:Y:S02]  /*21c0*/  F2FP.BF16.F32.PACK_AB R21, R23, R22 ;  /* 0x000000161715723e */ /* 0x000fe400000010ff */
[----:B------:R-:W-:Y:S01]  /*21d0*/  F2FP.BF16.F32.PACK_AB R28, R29, R28 ;  /* 0x0000001c1d1c723e */ /* 0x000fe200000010ff */
[----:B------:R2:W-:Y:S01]  /*21e0*/  STS.128 [R2+UR8], R12 ;  /* 0x0000000c02007988 */ /* 0x0005e20008000c08 */
[----:B------:R-:W-:-:S02]  /*21f0*/  F2FP.BF16.F32.PACK_AB R22, R25, R24 ;  /* 0x000000181916723e */ /* 0x000fc400000010ff */
[----:B------:R-:W-:Y:S02]  /*2200*/  F2FP.BF16.F32.PACK_AB R23, R27, R26 ;  /* 0x0000001a1b17723e */ /* 0x000fe400000010ff */
[----:B------:R-:W-:Y:S02]  /*2210*/  F2FP.BF16.F32.PACK_AB R29, R31, R30 ;  /* 0x0000001e1f1d723e */ /* 0x000fe400000010ff */
[----:B------:R-:W-:Y:S01]  /*2220*/  F2FP.BF16.F32.PACK_AB R30, R33, R32 ;  /* 0x00000020211e723e */ /* 0x000fe200000010ff */
[----:B------:R2:W-:Y:S01]  /*2230*/  STS.128 [R3+UR8], R20 ;  /* 0x0000001403007988 */ /* 0x0005e20008000c08 */
[----:B------:R-:W-:Y:S02]  /*2240*/  F2FP.BF16.F32.PACK_AB R31, R35, R34 ;  /* 0x00000022231f723e */ /* 0x000fe400000010ff */
[----:B------:R-:W-:-:S05]  /*2250*/  LOP3.LUT R8, R0, 0x30, RZ, 0x3c, !PT ;  /* 0x0000003000087812 */ /* 0x000fca00078e3cff */
[----:B------:R2:W-:Y:S01]  /*2260*/  STS.128 [R8+UR8], R28 ;  /* 0x0000001c08007988 */ /* 0x0005e20008000c08 */
[----:B------:R3:W-:Y:S06]  /*2270*/  MEMBAR.ALL.CTA ;  /* 0x0000000000007992 */ /* 0x0007ec0000008000 */
[----:B---3--:R-:W3:Y:S02]  /*2280*/  FENCE.VIEW.ASYNC.S ;  /* 0x00000000000073c6 */ /* 0x008ee40000000000 */
[----:B---3--:R-:W-:Y:S06]  /*2290*/  BAR.SYNC.DEFER_BLOCKING 0x0 ;  /* 0x0000000000007b1d */ /* 0x008fec0000010000 */
[----:B------:R2:W-:Y:S01]  /*22a0*/  @UP1 UTMASTG.2D [UR8], [UR4] ;  /* 0x00000008040013b5 */ /* 0x0005e20008008000 */
[----:B------:R0:W-:Y:S01]  /*22b0*/  UTMACMDFLUSH ;  /* 0x00000000000079b7 */ /* 0x0001e20000000000 */
[----:B------:R-:W-:-:S04]  /*22c0*/  DEPBAR.LE SB0, 0x0 ;  /* 0x000080000000791a */ /* 0x000fc80000000000 */
[----:B------:R-:W-:Y:S08]  /*22d0*/  BAR.SYNC.DEFER_BLOCKING 0x0 ;  /* 0x0000000000007b1d */ /* 0x000ff00000010000 */
[----:B------:R-:W-:Y:S06]  /*22e0*/  BAR.SYNC.DEFER_BLOCKING 0x0 ;  /* 0x0000000000007b1d */ /* 0x000fec0000010000 */
[----:B--2---:R-:W-:Y:S05]  /*22f0*/  @P2 BRA `(.L_x_63) ;  /* 0x0000000000a02947 */ /* 0x004fea0003800000 */
[----:B------:R-:W2:Y:S01]  /*2300*/  S2UR UR5, SR_CgaCtaId ;  /* 0x00000000000579c3 */ /* 0x000ea20000008800 */
[----:B------:R-:W-:Y:S01]  /*2310*/  NOP ;  /* 0x0000000000007918 */ /* 0x000fe20000000000 */
[----:B------:R-:W-:Y:S01]  /*2320*/  UMOV UR4, 0x50 ;  /* 0x0000005000047882 */ /* 0x000fe20000000000 */
[----:B------:R-:W-:Y:S02]  /*2330*/  IMAD.U32 R0, RZ, RZ, UR29 ;  /* 0x0000001dff007e24 */ /* 0x000fe4000f8e00ff */
[----:B------:R-:W-:Y:S02]  /*2340*/  IMAD.MOV.U32 R3, RZ, RZ, 0x3 ;  /* 0x00000003ff037424 */ /* 0x000fe400078e00ff */
[----:B------:R-:W-:Y:S01]  /*2350*/  IMAD.MOV.U32 R7, RZ, RZ, 0x1 ;  /* 0x00000001ff077424 */ /* 0x000fe200078e00ff */
[----:B------:R-:W-:-:S04]  /*2360*/  LOP3.LUT R0, R0, 0xffff, RZ, 0xc0, !PT ;  /* 0x0000ffff00007812 */ /* 0x000fc800078ec0ff */
[----:B------:R-:W-:-:S05]  /*2370*/  SHF.R.U32.HI R0, RZ, 0x5, R0 ;  /* 0x00000005ff007819 */ /* 0x000fca0000011600 */
[----:B------:R-:W-:Y:S01]  /*2380*/  VIADD R2, R0, 0x10 ;  /* 0x0000001000027836 */ /* 0x000fe20000000000 */
[----:B------:R-:W-:Y:S01]  /*2390*/  SHF.L.U32 R0, R3, R0, RZ ;  /* 0x0000000003007219 */ /* 0x000fe200000006ff */
[----:B--2---:R-:W-:-:S03]  /*23a0*/  ULEA UR6, UR5, UR4, 0x18 ;  /* 0x0000000405067291 */ /* 0x004fc6000f8ec0ff */
[----:B------:R-:W-:-:S04]  /*23b0*/  SHF.L.U32 R3, R7, R2, RZ ;  /* 0x0000000207037219 */ /* 0x000fc800000006ff */
[----:B------:R-:W-:Y:S02]  /*23c0*/  LOP3.LUT R0, R3, R0, RZ, 0xfc, !PT ;  /* 0x0000000003007212 */ /* 0x000fe400078efcff */
[----:B------:R-:W2:Y:S02]  /*23d0*/  LDS R5, [UR6] ;  /* 0x00000006ff057984 */ /* 0x000ea40008000800 */
[C---:B------:R-:W-:Y:S02]  /*23e0*/  LOP3.LUT R2, R0.reuse, 0xffff, RZ, 0xc0, !PT ;  /* 0x0000ffff00027812 */ /* 0x040fe400078ec0ff */
[----:B--2---:R-:W-:-:S04]  /*23f0*/  LOP3.LUT R3, R0, 0xffff, R5, 0x80, !PT ;  /* 0x0000ffff00037812 */ /* 0x004fc800078e8005 */
[----:B------:R-:W-:-:S13]  /*2400*/  ISETP.NE.AND P0, PT, R3, R2, PT ;  /* 0x000000020300720c */ /* 0x000fda0003f05270 */
[----:B------:R-:W-:Y:S05]  /*2410*/  @P0 BRA `(.L_x_64) ;  /* 0x0000000000500947 */ /* 0x000fea0003800000 */
[----:B------:R-:W-:Y:S02]  /*2420*/  SHF.R.U32.HI R5, RZ, 0x10, R5 ;  /* 0x00000010ff057819 */ /* 0x000fe40000011605 */
[----:B------:R-:W-:-:S04]  /*2430*/  SHF.R.U32.HI R2, RZ, 0x10, R0 ;  /* 0x00000010ff027819 */ /* 0x000fc80000011600 */
[----:B------:R-:W-:-:S04]  /*2440*/  LOP3.LUT R5, R5, R2, RZ, 0xc0, !PT ;  /* 0x0000000205057212 */ /* 0x000fc800078ec0ff */
[----:B------:R-:W-:-:S13]  /*2450*/  ISETP.NE.AND P0, PT, R5, R2, PT ;  /* 0x000000020500720c */ /* 0x000fda0003f05270 */
[----:B------:R-:W-:Y:S05]  /*2460*/  @P0 BRA `(.L_x_65) ;  /* 0x0000000000300947 */ /* 0x000fea0003800000 */
[----:B------:R-:W-:Y:S01]  /*2470*/  R2UR UR4, R0 ;  /* 0x00000000000472ca */ /* 0x000fe200000e0000 */
[----:B------:R-:W-:Y:S01]  /*2480*/  VOTEU.ANY UR5, UPT, PT ;  /* 0x0000000000057886 */ /* 0x000fe200038e0100 */
[----:B------:R-:W2:Y:S01]  /*2490*/  S2R R0, SR_LANEID ;  /* 0x0000000000007919 */ /* 0x000ea20000000000 */
[----:B------:R-:W-:-:S10]  /*24a0*/  UFLO.U32 UR5, UR5 ;  /* 0x00000005000572bd */ /* 0x000fd400080e0000 */
[----:B------:R-:W-:-:S06]  /*24b0*/  ULOP3.LUT UR4, URZ, UR4, URZ, 0x33, !UPT ;  /* 0x00000004ff047292 */ /* 0x000fcc000f8e33ff */
[----:B------:R-:W-:-:S04]  /*24c0*/  IMAD.U32 R2, RZ, RZ, UR4 ;  /* 0x00000004ff027e24 */ /* 0x000fc8000f8e00ff */
[----:B------:R-:W3:Y:S02]  /*24d0*/  REDUX UR7, R2 ;  /* 0x00000000020773c4 */ /* 0x000ee40000000000 */
[----:B------:R4:W-:Y:S01]  /*24e0*/  UTCATOMSWS.AND URZ, UR4 ;  /* 0x0000000400ff79e3 */ /* 0x0009e20008000000 */
[----:B--2---:R-:W-:Y:S01]  /*24f0*/  ISETP.EQ.U32.AND P0, PT, R0, UR5, PT ;  /* 0x0000000500007c0c */ /* 0x004fe2000bf02070 */
[----:B---3--:R-:W-:-:S12]  /*2500*/  IMAD.U32 R0, RZ, RZ, UR7 ;  /* 0x00000007ff007e24 */ /* 0x008fd8000f8e00ff */
[----:B------:R4:W-:Y:S01]  /*2510*/  @P0 ATOMS.AND RZ, [UR6], R0 ;  /* 0x00000000ffff098c */ /* 0x0009e2000a800006 */
[----:B------:R-:W-:Y:S05]  /*2520*/  BRA `(.L_x_63) ;  /* 0x0000000000147947 */ /* 0x000fea0003800000 */
.L_x_65:
[----:B------:R-:W-:-:S07]  /*2530*/  MOV R2, 0x2550 ;  /* 0x0000255000027802 */ /* 0x000fce0000000f00 */
[----:B-1----:R-:W-:Y:S05]  /*2540*/  CALL.REL.NOINC `($__internal_0_$__cuda_sm10x_tcgen05_guardrail_trap_col_being_dealloced_not_returned_by_alloc) ;  /* 0x0000000000447944 */ /* 0x002fea0003c00000 */
[----:B------:R-:W-:Y:S05]  /*2550*/  BRA `(.L_x_63) ;  /* 0x0000000000087947 */ /* 0x000fea0003800000 */
.L_x_64:
[----:B------:R-:W-:-:S07]  /*2560*/  MOV R2, 0x2580 ;  /* 0x0000258000027802 */ /* 0x000fce0000000f00 */
[----:B-1----:R-:W-:Y:S05]  /*2570*/  CALL.REL.NOINC `($__internal_2_$__cuda_sm10x_tcgen05_guardrail_trap_unallocated_columns_being_dealloced) ;  /* 0x0000000000507944 */ /* 0x002fea0003c00000 */
.L_x_63:
[----:B------:R-:W-:Y:S01]  /*2580*/  NOP ;  /* 0x0000000000007918 */ /* 0x000fe20000000000 */
[----:B----4-:R-:W-:Y:S05]  /*2590*/  EXIT ;  /* 0x000000000000794d */ /* 0x010fea0003800000 */
.L_x_54:
[----:B------:R-:W2:Y:S02]  /*25a0*/  SYNCS.PHASECHK.TRANS64.TRYWAIT P0, [UR8+0x2000], RZ ;  /* 0x002000ffff0075a7 */ /* 0x000ea40008001108 */
[----:B--2---:R-:W-:Y:S05]  /*25b0*/  @!P0 BRA `(.L_x_54) ;  /* 0xfffffffc00f88947 */ /* 0x004fea000383ffff */
[----:B------:R-:W-:Y:S05]  /*25c0*/  BRA `(.L_x_66) ;  /* 0xfffffff400407947 */ /* 0x000fea000383ffff */
.L_x_56:
[----:B------:R-:W2:Y:S02]  /*25d0*/  SYNCS.PHASECHK.TRANS64.TRYWAIT P1, [UR8+0x2010], RZ ;  /* 0x002010ffff0075a7 */ /* 0x000ea40008021108 */
[----:B--2---:R-:W-:Y:S05]  /*25e0*/  @!P1 BRA `(.L_x_56) ;  /* 0xfffffffc00f89947 */ /* 0x004fea000383ffff */
[----:B------:R-:W-:Y:S05]  /*25f0*/  BRA `(.L_x_67) ;  /* 0xfffffff400847947 */ /* 0x000fea000383ffff */
.L_x_57:
[----:B------:R-:W3:Y:S02]  /*2600*/  SYNCS.PHASECHK.TRANS64.TRYWAIT P0, [UR8+0x2000], R3 ;  /* 0x00200003ff0075a7 */ /* 0x000ee40008001108 */
[----:B---3--:R-:W-:Y:S05]  /*2610*/  @!P0 BRA `(.L_x_57) ;  /* 0xfffffffc00f88947 */ /* 0x008fea000383ffff */
[----:B------:R-:W-:Y:S05]  /*2620*/  BRA `(.L_x_68) ;  /* 0xfffffff400f07947 */ /* 0x000fea000383ffff */
.L_x_59:
[----:B------:R-:W4:Y:S02]  /*2630*/  SYNCS.PHASECHK.TRANS64.TRYWAIT P0, [UR8+0x2010], R3 ;  /* 0x00201003ff0075a7 */ /* 0x000f240008001108 */
[----:B----4-:R-:W-:Y:S05]  /*2640*/  @!P0 BRA `(.L_x_59) ;  /* 0xfffffffc00f88947 */ /* 0x010fea000383ffff */
[----:B------:R-:W-:Y:S05]  /*2650*/  BRA `(.L_x_69) ;  /* 0xfffffff800287947 */ /* 0x000fea000383ffff */
        .weak           $__internal_0_$__cuda_sm10x_tcgen05_guardrail_trap_col_being_dealloced_not_returned_by_alloc
        .type           $__internal_0_$__cuda_sm10x_tcgen05_guardrail_trap_col_being_dealloced_not_returned_by_alloc,@function
        .size           $__internal_0_$__cuda_sm10x_tcgen05_guardrail_trap_col_being_dealloced_not_returned_by_alloc,($__internal_1_$__cuda_sm10x_tcgen05_guardrail_trap_phase_invalid_during_alloc - $__internal_0_$__cuda_sm10x_tcgen05_guardrail_trap_col_being_dealloced_not_returned_by_alloc)
$__internal_0_$__cuda_sm10x_tcgen05_guardrail_trap_col_being_dealloced_not_returned_by_alloc:
[----:B------:R-:W-:Y:S05]  /*2660*/  BPT.TRAP 0x1 ;  /* 0x000000040000795c */ /* 0x000fea0000300000 */
[----:B------:R-:W-:-:S04]  /*2670*/  IMAD.MOV.U32 R3, RZ, RZ, 0x0 ;  /* 0x00000000ff037424 */ /* 0x000fc800078e00ff */
[----:B------:R-:W-:Y:S05]  /*2680*/  RET.REL.NODEC R2 `(gluon_tcgen05) ;  /* 0xffffffd8025c7950 */ /* 0x000fea0003c3ffff */
        .weak           $__internal_1_$__cuda_sm10x_tcgen05_guardrail_trap_phase_invalid_during_alloc
        .type           $__internal_1_$__cuda_sm10x_tcgen05_guardrail_trap_phase_invalid_during_alloc,@function
        .size           $__internal_1_$__cuda_sm10x_tcgen05_guardrail_trap_phase_invalid_during_alloc,($__internal_2_$__cuda_sm10x_tcgen05_guardrail_trap_unallocated_columns_being_dealloced - $__internal_1_$__cuda_sm10x_tcgen05_guardrail_trap_phase_invalid_during_alloc)
$__internal_1_$__cuda_sm10x_tcgen05_guardrail_trap_phase_invalid_during_alloc:
[----:B------:R-:W-:Y:S05]  /*2690*/  BPT.TRAP 0x1 ;  /* 0x000000040000795c */ /* 0x000fea0000300000 */
[----:B------:R-:W-:-:S04]  /*26a0*/  IMAD.MOV.U32 R3, RZ, RZ, 0x0 ;  /* 0x00000000ff037424 */ /* 0x000fc800078e00ff */
[----:B------:R-:W-:Y:S05]  /*26b0*/  RET.REL.NODEC R2 `(gluon_tcgen05) ;  /* 0xffffffd802507950 */ /* 0x000fea0003c3ffff */
        .weak           $__internal_2_$__cuda_sm10x_tcgen05_guardrail_trap_unallocated_columns_being_dealloced
        .type           $__internal_2_$__cuda_sm10x_tcgen05_guardrail_trap_unallocated_columns_being_dealloced,@function
        .size           $__internal_2_$__cuda_sm10x_tcgen05_guardrail_trap_unallocated_columns_being_dealloced,(.L_x_73 - $__internal_2_$__cuda_sm10x_tcgen05_guardrail_trap_unallocated_columns_being_dealloced)
$__internal_2_$__cuda_sm10x_tcgen05_guardrail_trap_unallocated_columns_being_dealloced:
[----:B------:R-:W-:Y:S05]  /*26c0*/  BPT.TRAP 0x1 ;  /* 0x000000040000795c */ /* 0x000fea0000300000 */
[----:B------:R-:W-:-:S04]  /*26d0*/  IMAD.MOV.U32 R3, RZ, RZ, 0x0 ;  /* 0x00000000ff037424 */ /* 0x000fc800078e00ff */
[----:B------:R-:W-:Y:S05]  /*26e0*/  RET.REL.NODEC R2 `(gluon_tcgen05) ;  /* 0xffffffd802447950 */ /* 0x000fea0003c3ffff */
.L_x_70:
[----:B------:R-:W-:-:S00]  /*26f0*/  BRA `(.L_x_70) ;  /* 0xfffffffc00fc7947 */ /* 0x000fc0000383ffff */
[----:B------:R-:W-:-:S00]  /*2700*/  NOP ;  /* 0x0000000000007918 */ /* 0x000fc00000000000 */
[----:B------:R-:W-:-:S00]  /*2710*/  NOP ;  /* 0x0000000000007918 */ /* 0x000fc00000000000 */
[----:B------:R-:W-:-:S00]  /*2720*/  NOP ;  /* 0x0000000000007918 */ /* 0x000fc00000000000 */
[----:B------:R-:W-:-:S00]  /*2730*/  NOP ;  /* 0x0000000000007918 */ /* 0x000fc00000000000 */
[----:B------:R-:W-:-:S00]  /*2740*/  NOP ;  /* 0x0000000000007918 */ /* 0x000fc00000000000 */
[----:B------:R-:W-:-:S00]  /*2750*/  NOP ;  /* 0x0000000000007918 */ /* 0x000fc00000000000 */
[----:B------:R-:W-:-:S00]  /*2760*/  NOP ;  /* 0x0000000000007918 */ /* 0x000fc00000000000 */
[----:B------:R-:W-:-:S00]  /*2770*/  NOP ;  /* 0x0000000000007918 */ /* 0x000fc00000000000 */
.L_x_73:


//--------------------- .nv.shared.gluon_tcgen05  --------------------------
	.section	.nv.shared.gluon_tcgen05,"aw",@nobits
	.sectionflags	@""
	.align	16
	.zero		1024


//--------------------- .nv.shared.reserved.0     --------------------------
	.section	.nv.shared.reserved.0,"aw",@nobits
	.align	8
	.weak		__nv_reservedSMEM_offset_0_alias
	.size		__nv_reservedSMEM_offset_0_alias, 0, 64
	.other		__nv_reservedSMEM_offset_0_alias,@"STO_CUDA_RESERVED_SHARED STV_DEFAULT"
__nv_reservedSMEM_offset_0_alias:
	.zero		0
.nv.shared.reserved.0:
	.zero		64
	.weak		__nv_reservedSMEM_allocation_phase
	.type		__nv_reservedSMEM_allocation_phase,@object
	.size		__nv_reservedSMEM_allocation_phase,(.L_0 - __nv_reservedSMEM_allocation_phase)
__nv_reservedSMEM_allocation_phase:
	.zero		1
.L_0:
	.zero		7
	.weak		__nv_reservedSMEM_devtool_atexit_pc
	.type		__nv_reservedSMEM_devtool_atexit_pc,@object
	.size		__nv_reservedSMEM_devtool_atexit_pc,(__nv_reservedSMEM_allocation_mask - __nv_reservedSMEM_devtool_atexit_pc)
__nv_reservedSMEM_devtool_atexit_pc:
	.zero		8
	.weak		__nv_reservedSMEM_allocation_mask
	.type		__nv_reservedSMEM_allocation_mask,@object
	.size		__nv_reservedSMEM_allocation_mask,(.L_2 - __nv_reservedSMEM_allocation_mask)
__nv_reservedSMEM_allocation_mask:
	.zero		4
.L_2:


//--------------------- .nv.constant0.gluon_tcgen05 --------------------------
	.section	.nv.constant0.gluon_tcgen05,"a",@progbits
	.sectionflags	@""
	.align	4
.nv.constant0.gluon_tcgen05:
	.zero		976


//--------------------- SYMBOLS --------------------------

	.type		.nv.reservedSmem.offset0,@object
	.size		.nv.reservedSmem.offset0,0x4
	.type		.nv.reservedSmem.cap,@object
	.size		.nv.reservedSmem.cap,0x4
